def matmul_kernel(
    a_ptr,
    b_ptr,
    c_ptr,
    M,
    N,
    K,
    stride_am,
    stride_ak,
    stride_bk,
    stride_bn,
    stride_cm,
    stride_cn,
    BLOCK_M: tl.constexpr,
    BLOCK_N: tl.constexpr,
    BLOCK_K: tl.constexpr,
    GROUP_M: tl.constexpr,
):
    pid = tl.program_id(axis=0)
    num_pid_m = tl.cdiv(M, BLOCK_M)
    num_pid_n = tl.cdiv(N, BLOCK_N)
    num_pid_in_group = GROUP_M * num_pid_n
    group_id = pid // num_pid_in_group
    first_pid_m = group_id * GROUP_M
    group_size_m = min(num_pid_m - first_pid_m, GROUP_M)
    pid_m = first_pid_m + ((pid % num_pid_in_group) % group_size_m)
    pid_n = (pid % num_pid_in_group) // group_size_m

    offs_am = (pid_m * BLOCK_M + tl.arange(0, BLOCK_M)) % M
    offs_bn = (pid_n * BLOCK_N + tl.arange(0, BLOCK_N)) % N
    offs_k = tl.arange(0, BLOCK_K)
    a_ptrs = a_ptr + offs_am[:, None] * stride_am + offs_k[None, :] * stride_ak
    b_ptrs = b_ptr + offs_k[:, None] * stride_bk + offs_bn[None, :] * stride_bn

    acc = tl.zeros((BLOCK_M, BLOCK_N), dtype=tl.float32)
    for kk in range(0, tl.cdiv(K, BLOCK_K)):
        a = tl.load(a_ptrs, mask=offs_k[None, :] < K - kk * BLOCK_K, other=0.0)
        b = tl.load(b_ptrs, mask=offs_k[:, None] < K - kk * BLOCK_K, other=0.0)
        acc = tl.dot(a, b, acc)
        a_ptrs += BLOCK_K * stride_ak
        b_ptrs += BLOCK_K * stride_bk

    c = acc.to(c_ptr.dtype.element_ty)
    offs_cm = pid_m * BLOCK_M + tl.arange(0, BLOCK_M)
    offs_cn = pid_n * BLOCK_N + tl.arange(0, BLOCK_N)
    c_ptrs = c_ptr + offs_cm[:, None] * stride_cm + offs_cn[None, :] * stride_cn
    mask = (offs_cm[:, None] < M) & (offs_cn[None, :] < N)
    tl.store(c_ptrs, c, mask=mask)

# config = {"BLOCK_K": 128, "BLOCK_M": 256, "BLOCK_N": 64, "GROUP_M": 8, "arch": "sm_90", "dtype": "bf16", "num_ctas": 4, "num_stages": 3, "num_warps": 4}
# arch = sm_90


// ===== COMPILED SASS (sm_90a) =====

	.target	sm_90a

	.elftype	@"ET_EXEC"


//--------------------- .note.nv.tkinfo           --------------------------
	.section	.note.nv.tkinfo,"",@"SHT_NOTE"
	.sectionflags	@"SHF_NOTE_NV_TKINFO"
	.tkinfo
        /*0018*/ 	.word	0x00000002
        /*0030*/ 	.string	""
        /*0030*/ 	.string	"ptxas"
        /*0030*/ 	.string	"Cuda compilation tools, release 13.0, V13.0.88"
        /*0030*/ 	.string	"Build cuda_13.0.r13.0/compiler.36424714_0"
        /*0030*/ 	.string	"-v  -suppress-debug-info  -lineinfo  -arch sm_90a "



//--------------------- .note.nv.cuinfo           --------------------------
	.section	.note.nv.cuinfo,"",@"SHT_NOTE"
	.sectionflags	@"SHF_NOTE_NV_CUINFO"
        /*0018*/ 	.short	0x0002
        /*001a*/ 	.short	0x005a
        /*001c*/ 	.short	0x0082
	.zero		2


//--------------------- .nv.info                  --------------------------
	.section	.nv.info,"",@"SHT_CUDA_INFO"
	.align	4


	//----- nvinfo : EIATTR_REGCOUNT
	.align		4
        /*0000*/ 	.byte	0x04, 0x2f
        /*0002*/ 	.short	(.L_1 - .L_0)
	.align		4
.L_0:
        /*0004*/ 	.word	index@(matmul_kernel)
        /*0008*/ 	.word	0x000000ff


	//----- nvinfo : EIATTR_FRAME_SIZE
	.align		4
.L_1:
        /*000c*/ 	.byte	0x04, 0x11
        /*000e*/ 	.short	(.L_3 - .L_2)
	.align		4
.L_2:
        /*0010*/ 	.word	index@(matmul_kernel)
        /*0014*/ 	.word	0x00000008


	//----- nvinfo : EIATTR_MIN_STACK_SIZE
	.align		4
.L_3:
        /*0018*/ 	.byte	0x04, 0x12
        /*001a*/ 	.short	(.L_5 - .L_4)
	.align		4
.L_4:
        /*001c*/ 	.word	index@(matmul_kernel)
        /*0020*/ 	.word	0x00000008
.L_5:


//--------------------- .nv.compat                --------------------------
	.section	.nv.compat,"",@"SHT_CUDA_COMPAT_INFO"
	.align	4
        /*0000*/ 	.byte	0x02, 0x09, 0x01, 0x00, 0x02, 0x02, 0x04, 0x00, 0x02, 0x05, 0x05, 0x00, 0x03, 0x07, 0x01, 0x01
        /*0010*/ 	.byte	0x02, 0x03, 0x00, 0x00, 0x02, 0x06, 0x01, 0x00, 0x04, 0x0b, 0x08, 0x00, 0x00, 0x00, 0x00, 0x00
        /*0020*/ 	.byte	0x00, 0x00, 0x00, 0x00


//--------------------- .nv.info.matmul_kernel    --------------------------
	.section	.nv.info.matmul_kernel,"",@"SHT_CUDA_INFO"
	.sectionflags	@""
	.align	4


	//----- nvinfo : EIATTR_CUDA_API_VERSION
	.align		4
        /*0000*/ 	.byte	0x04, 0x37
        /*0002*/ 	.short	(.L_7 - .L_6)
.L_6:
        /*0004*/ 	.word	0x00000082


	//----- nvinfo : EIATTR_KPARAM_INFO
	.align		4
.L_7:
        /*0008*/ 	.byte	0x04, 0x17
        /*000a*/ 	.short	(.L_9 - .L_8)
.L_8:
        /*000c*/ 	.word	0x00000000
        /*0010*/ 	.short	0x000d
        /*0012*/ 	.short	0x0048
        /*0014*/ 	.byte	0x00, 0xf4, 0x21, 0x00


	//----- nvinfo : EIATTR_KPARAM_INFO
	.align		4
.L_9:
        /*0018*/ 	.byte	0x04, 0x17
        /*001a*/ 	.short	(.L_11 - .L_10)
.L_10:
        /*001c*/ 	.word	0x00000000
        /*0020*/ 	.short	0x000c
        /*0022*/ 	.short	0x0040
        /*0024*/ 	.byte	0x00, 0xf4, 0x21, 0x00


	//----- nvinfo : EIATTR_KPARAM_INFO
	.align		4
.L_11:
        /*0028*/ 	.byte	0x04, 0x17
        /*002a*/ 	.short	(.L_13 - .L_12)
.L_12:
        /*002c*/ 	.word	0x00000000
        /*0030*/ 	.short	0x000b
        /*0032*/ 	.short	0x0038
        /*0034*/ 	.byte	0x00, 0xf0, 0x11, 0x00


	//----- nvinfo : EIATTR_KPARAM_INFO
	.align		4
.L_13:
        /*0038*/ 	.byte	0x04, 0x17
        /*003a*/ 	.short	(.L_15 - .L_14)
.L_14:
        /*003c*/ 	.word	0x00000000
        /*0040*/ 	.short	0x000a
        /*0042*/ 	.short	0x0034
        /*0044*/ 	.byte	0x00, 0xf0, 0x11, 0x00


	//----- nvinfo : EIATTR_KPARAM_INFO
	.align		4
.L_15:
        /*0048*/ 	.byte	0x04, 0x17
        /*004a*/ 	.short	(.L_17 - .L_16)
.L_16:
        /*004c*/ 	.word	0x00000000
        /*0050*/ 	.short	0x0009
        /*0052*/ 	.short	0x0030
        /*0054*/ 	.byte	0x00, 0xf0, 0x11, 0x00


	//----- nvinfo : EIATTR_KPARAM_INFO
	.align		4
.L_17:
        /*0058*/ 	.byte	0x04, 0x17
        /*005a*/ 	.short	(.L_19 - .L_18)
.L_18:
        /*005c*/ 	.word	0x00000000
        /*0060*/ 	.short	0x0008
        /*0062*/ 	.short	0x002c
        /*0064*/ 	.byte	0x00, 0xf0, 0x11, 0x00


	//----- nvinfo : EIATTR_KPARAM_INFO
	.align		4
.L_19:
        /*0068*/ 	.byte	0x04, 0x17
        /*006a*/ 	.short	(.L_21 - .L_20)
.L_20:
        /*006c*/ 	.word	0x00000000
        /*0070*/ 	.short	0x0007
        /*0072*/ 	.short	0x0028
        /*0074*/ 	.byte	0x00, 0xf0, 0x11, 0x00


	//----- nvinfo : EIATTR_KPARAM_INFO
	.align		4
.L_21:
        /*0078*/ 	.byte	0x04, 0x17
        /*007a*/ 	.short	(.L_23 - .L_22)
.L_22:
        /*007c*/ 	.word	0x00000000
        /*0080*/ 	.short	0x0006
        /*0082*/ 	.short	0x0024
        /*0084*/ 	.byte	0x00, 0xf0, 0x11, 0x00


	//----- nvinfo : EIATTR_KPARAM_INFO
	.align		4
.L_23:
        /*0088*/ 	.byte	0x04, 0x17
        /*008a*/ 	.short	(.L_25 - .L_24)
.L_24:
        /*008c*/ 	.word	0x00000000
        /*0090*/ 	.short	0x0005
        /*0092*/ 	.short	0x0020
        /*0094*/ 	.byte	0x00, 0xf0, 0x11, 0x00


	//----- nvinfo : EIATTR_KPARAM_INFO
	.align		4
.L_25:
        /*0098*/ 	.byte	0x04, 0x17
        /*009a*/ 	.short	(.L_27 - .L_26)
.L_26:
        /*009c*/ 	.word	0x00000000
        /*00a0*/ 	.short	0x0004
        /*00a2*/ 	.short	0x001c
        /*00a4*/ 	.byte	0x00, 0xf0, 0x11, 0x00


	//----- nvinfo : EIATTR_KPARAM_INFO
	.align		4
.L_27:
        /*00a8*/ 	.byte	0x04, 0x17
        /*00aa*/ 	.short	(.L_29 - .L_28)
.L_28:
        /*00ac*/ 	.word	0x00000000
        /*00b0*/ 	.short	0x0003
        /*00b2*/ 	.short	0x0018
        /*00b4*/ 	.byte	0x00, 0xf0, 0x11, 0x00


	//----- nvinfo : EIATTR_KPARAM_INFO
	.align		4
.L_29:
        /*00b8*/ 	.byte	0x04, 0x17
        /*00ba*/ 	.short	(.L_31 - .L_30)
.L_30:
        /*00bc*/ 	.word	0x00000000
        /*00c0*/ 	.short	0x0002
        /*00c2*/ 	.short	0x0010
        /*00c4*/ 	.byte	0x00, 0xf4, 0x21, 0x00


	//----- nvinfo : EIATTR_KPARAM_INFO
	.align		4
.L_31:
        /*00c8*/ 	.byte	0x04, 0x17
        /*00ca*/ 	.short	(.L_33 - .L_32)
.L_32:
        /*00cc*/ 	.word	0x00000000
        /*00d0*/ 	.short	0x0001
        /*00d2*/ 	.short	0x0008
        /*00d4*/ 	.byte	0x00, 0xf4, 0x21, 0x00


	//----- nvinfo : EIATTR_KPARAM_INFO
	.align		4
.L_33:
        /*00d8*/ 	.byte	0x04, 0x17
        /*00da*/ 	.short	(.L_35 - .L_34)
.L_34:
        /*00dc*/ 	.word	0x00000000
        /*00e0*/ 	.short	0x0000
        /*00e2*/ 	.short	0x0000
        /*00e4*/ 	.byte	0x00, 0xf4, 0x21, 0x00


	//----- nvinfo : EIATTR_EXPLICIT_CLUSTER
	.align		4
.L_35:
        /*00e8*/ 	.byte	0x01, 0x3e
	.zero		2


	//----- nvinfo : EIATTR_CTA_PER_CLUSTER
	.align		4
        /*00ec*/ 	.byte	0x04, 0x3d
        /*00ee*/ 	.short	(.L_37 - .L_36)
.L_36:
        /*00f0*/ 	.word	0x00000004
        /*00f4*/ 	.word	0x00000001
        /*00f8*/ 	.word	0x00000001


	//----- nvinfo : EIATTR_SPARSE_MMA_MASK
	.align		4
.L_37:
        /*00fc*/ 	.byte	0x03, 0x50
        /*00fe*/ 	.short	0x0000


	//----- nvinfo : EIATTR_MAXREG_COUNT
	.align		4
        /*0100*/ 	.byte	0x03, 0x1b
        /*0102*/ 	.short	0x00ff


	//----- nvinfo : EIATTR_NUM_BARRIERS
	.align		4
        /*0104*/ 	.byte	0x02, 0x4c
        /*0106*/ 	.byte	0x01
	.zero		1


	//----- nvinfo : EIATTR_ANNOTATIONS
	.align		4
        /*0108*/ 	.byte	0x04, 0x55
        /*010a*/ 	.short	(.L_39 - .L_38)


	//   ....[0]....
.L_38:
        /*010c*/ 	.word	0x00000001
        /*0110*/ 	.byte	0x40, 0x06, 0x00, 0x00, 0x01, 0x00, 0x00, 0x00, 0x50, 0xa2, 0x00, 0x00


	//----- nvinfo : EIATTR_MERCURY_ISA_VERSION
	.align		4
.L_39:
        /*011c*/ 	.byte	0x03, 0x5f
        /*011e*/ 	.short	0x0101


	//----- nvinfo : EIATTR_EXIT_INSTR_OFFSETS
	.align		4
        /*0120*/ 	.byte	0x04, 0x1c
        /*0122*/ 	.short	(.L_41 - .L_40)


	//   ....[0]....
.L_40:
        /*0124*/ 	.word	0x0000b090


	//   ....[1]....
        /*0128*/ 	.word	0x0000b0c0


	//----- nvinfo : EIATTR_REQNTID
	.align		4
.L_41:
        /*012c*/ 	.byte	0x04, 0x10
        /*012e*/ 	.short	(.L_43 - .L_42)
.L_42:
        /*0130*/ 	.word	0x00000080
        /*0134*/ 	.word	0x00000001
        /*0138*/ 	.word	0x00000001


	//----- nvinfo : EIATTR_CBANK_PARAM_SIZE
	.align		4
.L_43:
        /*013c*/ 	.byte	0x03, 0x19
        /*013e*/ 	.short	0x0050


	//----- nvinfo : EIATTR_PARAM_CBANK
	.align		4
        /*0140*/ 	.byte	0x04, 0x0a
        /*0142*/ 	.short	(.L_45 - .L_44)
	.align		4
.L_44:
        /*0144*/ 	.word	index@(.nv.constant0.matmul_kernel)
        /*0148*/ 	.short	0x0210
        /*014a*/ 	.short	0x0050


	//----- nvinfo : EIATTR_SW_WAR
	.align		4
.L_45:
        /*014c*/ 	.byte	0x04, 0x36
        /*014e*/ 	.short	(.L_47 - .L_46)
.L_46:
        /*0150*/ 	.word	0x00000008
.L_47:


//--------------------- .nv.callgraph             --------------------------
	.section	.nv.callgraph,"",@"SHT_CUDA_CALLGRAPH"
	.align	4
	.sectionentsize	8
	.align		4
        /*0000*/ 	.word	0x00000000
	.align		4
        /*0004*/ 	.word	0xffffffff
	.align		4
        /*0008*/ 	.word	0x00000000
	.align		4
        /*000c*/ 	.word	0xfffffffe
	.align		4
        /*0010*/ 	.word	0x00000000
	.align		4
        /*0014*/ 	.word	0xfffffffd
	.align		4
        /*0018*/ 	.word	0x00000000
	.align		4
        /*001c*/ 	.word	0xfffffffc


//--------------------- .text.matmul_kernel       --------------------------
	.section	.text.matmul_kernel,"ax",@progbits
	.align	128
        .global         matmul_kernel
        .type           matmul_kernel,@function
        .size           matmul_kernel,(.L_x_3 - matmul_kernel)
        .other          matmul_kernel,@"STO_CUDA_ENTRY STV_DEFAULT"
matmul_kernel:
.text.matmul_kernel:
[----:B------:R-:W0:Y:S08]  /*0000*/  LDC R1, c[0x0][0x28] ;  /* 0x00000a00ff017b82 */ /* 0x000e300000000800 */
[----:B------:R-:W1:Y:S01]  /*0010*/  LDC.64 R44, c[0x0][0x228] ;  /* 0x00008a00ff2c7b82 */ /* 0x000e620000000a00 */
[----:B------:R-:W2:Y:S01]  /*0020*/  S2R R88, SR_TID.X ;  /* 0x0000000000587919 */ /* 0x000ea20000002100 */
[----:B0-----:R-:W-:Y:S01]  /*0030*/  VIADD R1, R1, 0xfffffff8 ;  /* 0xfffffff801017836 */ /* 0x001fe20000000000 */
[----:B------:R-:W-:Y:S01]  /*0040*/  ULDC.64 UR14, c[0x0][0x208] ;  /* 0x00008200000e7ab9 */ /* 0x000fe20000000a00 */
[----:B------:R-:W-:-:S02]  /*0050*/  CS2R R24, SRZ ;  /* 0x0000000000187805 */ /* 0x000fc4000001ff00 */
[----:B------:R-:W-:Y:S02]  /*0060*/  CS2R R26, SRZ ;  /* 0x00000000001a7805 */ /* 0x000fe4000001ff00 */
[----:B------:R-:W-:Y:S02]  /*0070*/  CS2R R32, SRZ ;  /* 0x0000000000207805 */ /* 0x000fe4000001ff00 */
[----:B------:R-:W-:Y:S01]  /*0080*/  CS2R R34, SRZ ;  /* 0x0000000000227805 */ /* 0x000fe2000001ff00 */
[----:B------:R-:W0:Y:S01]  /*0090*/  S2UR UR4, SR_CTAID.X ;  /* 0x00000000000479c3 */ /* 0x000e220000002500 */
[----:B------:R-:W-:Y:S02]  /*00a0*/  CS2R R40, SRZ ;  /* 0x0000000000287805 */ /* 0x000fe4000001ff00 */
[----:B------:R-:W-:Y:S02]  /*00b0*/  CS2R R42, SRZ ;  /* 0x00000000002a7805 */ /* 0x000fe4000001ff00 */
[----:B------:R-:W-:-:S02]  /*00c0*/  CS2R R48, SRZ ;  /* 0x0000000000307805 */ /* 0x000fc4000001ff00 */
[----:B------:R-:W-:Y:S01]  /*00d0*/  CS2R R50, SRZ ;  /* 0x0000000000327805 */ /* 0x000fe2000001ff00 */
[----:B------:R-:W3:Y:S01]  /*00e0*/  S2UR UR12, SR_CgaCtaId ;  /* 0x00000000000c79c3 */ /* 0x000ee20000008800 */
[----:B-1----:R-:W-:-:S07]  /*00f0*/  VIADD R0, R45, 0x3f ;  /* 0x0000003f2d007836 */ /* 0x002fce0000000000 */
[----:B------:R-:W1:Y:S01]  /*0100*/  LDC R244, c[0x0][0x230] ;  /* 0x00008c00fff47b82 */ /* 0x000e620000000800 */
[----:B------:R-:W-:Y:S02]  /*0110*/  SHF.R.S32.HI R3, RZ, 0x1f, R0 ;  /* 0x0000001fff037819 */ /* 0x000fe40000011400 */
[----:B0-----:R-:W-:Y:S01]  /*0120*/  I2FP.F32.U32 R5, UR4 ;  /* 0x0000000400057c45 */ /* 0x001fe20008201000 */
[----:B------:R-:W-:Y:S01]  /*0130*/  ULDC UR4, c[0x0][0x150] ;  /* 0x0000540000047ab9 */ /* 0x000fe20000000800 */
[----:B------:R-:W-:Y:S02]  /*0140*/  LEA.HI R3, R3, R0, RZ, 0x6 ;  /* 0x0000000003037211 */ /* 0x000fe400078f30ff */
[C---:B--2---:R-:W-:Y:S01]  /*0150*/  LEA.HI R78, R88.reuse, 0x2e, RZ, 0x1a ;  /* 0x0000002e584e7811 */ /* 0x044fe200078fd0ff */
[----:B------:R-:W-:Y:S01]  /*0160*/  FMUL R5, R5, UR4 ;  /* 0x0000000405057c20 */ /* 0x000fe20008400000 */
[----:B------:R-:W-:Y:S01]  /*0170*/  SHF.R.S32.HI R3, RZ, 0x6, R3 ;  /* 0x00000006ff037819 */ /* 0x000fe20000011403 */
[----:B---3--:R-:W-:Y:S01]  /*0180*/  USHF.L.U32 UR4, UR12, 0x6, URZ ;  /* 0x000000060c047899 */ /* 0x008fe2000800063f */
[----:B------:R-:W-:-:S03]  /*0190*/  LEA.HI R79, R88, 0x3e, RZ, 0x1a ;  /* 0x0000003e584f7811 */ /* 0x000fc600078fd0ff */
[----:B------:R-:W-:Y:S01]  /*01a0*/  IMAD.SHL.U32 R4, R3, 0x8, RZ ;  /* 0x0000000803047824 */ /* 0x000fe200078e00ff */
[----:B------:R-:W0:Y:S04]  /*01b0*/  F2I.U32.TRUNC.NTZ R5, R5 ;  /* 0x0000000500057305 */ /* 0x000e28000020f000 */
[----:B------:R-:W-:Y:S01]  /*01c0*/  IABS R7, R4 ;  /* 0x0000000400077213 */ /* 0x000fe20000000000 */
[----:B-1----:R-:W-:-:S03]  /*01d0*/  VIADD R244, R244, 0x7f ;  /* 0x0000007ff4f47836 */ /* 0x002fc60000000000 */
[----:B------:R-:W1:Y:S01]  /*01e0*/  I2F.RP R0, R7 ;  /* 0x0000000700007306 */ /* 0x000e620000209400 */
[----:B0-----:R-:W-:-:S07]  /*01f0*/  IABS R11, R5 ;  /* 0x00000005000b7213 */ /* 0x001fce0000000000 */
[----:B-1----:R-:W0:Y:S02]  /*0200*/  MUFU.RCP R0, R0 ;  /* 0x0000000000007308 */ /* 0x002e240000001000 */
[----:B0-----:R-:W-:Y:S01]  /*0210*/  VIADD R2, R0, 0xffffffe ;  /* 0x0ffffffe00027836 */ /* 0x001fe20000000000 */
[----:B------:R-:W-:-:S05]  /*0220*/  IABS R0, R4 ;  /* 0x0000000400007213 */ /* 0x000fca0000000000 */
[----:B------:R0:W1:Y:S01]  /*0230*/  F2I.FTZ.U32.TRUNC.NTZ R3, R2 ;  /* 0x0000000200037305 */ /* 0x000062000021f000 */
[----:B------:R-:W-:Y:S02]  /*0240*/  IMAD.MOV R0, RZ, RZ, -R0 ;  /* 0x000000ffff007224 */ /* 0x000fe400078e0a00 */
[----:B0-----:R-:W-:Y:S02]  /*0250*/  IMAD.MOV.U32 R2, RZ, RZ, RZ ;  /* 0x000000ffff027224 */ /* 0x001fe400078e00ff */
[----:B-1----:R-:W-:-:S04]  /*0260*/  IMAD.MOV R6, RZ, RZ, -R3 ;  /* 0x000000ffff067224 */ /* 0x002fc800078e0a03 */
[----:B------:R-:W-:-:S04]  /*0270*/  IMAD R9, R6, R7, RZ ;  /* 0x0000000706097224 */ /* 0x000fc800078e02ff */
[----:B------:R-:W-:-:S06]  /*0280*/  IMAD.HI.U32 R2, R3, R9, R2 ;  /* 0x0000000903027227 */ /* 0x000fcc00078e0002 */
[----:B------:R-:W-:-:S04]  /*0290*/  IMAD.HI.U32 R2, R2, R11, RZ ;  /* 0x0000000b02027227 */ /* 0x000fc800078e00ff */
[----:B------:R-:W-:-:S05]  /*02a0*/  IMAD R0, R2, R0, R11 ;  /* 0x0000000002007224 */ /* 0x000fca00078e020b */
[----:B------:R-:W-:-:S13]  /*02b0*/  ISETP.GT.U32.AND P1, PT, R7, R0, PT ;  /* 0x000000000700720c */ /* 0x000fda0003f24070 */
[----:B------:R-:W-:Y:S02]  /*02c0*/  @!P1 IMAD.IADD R0, R0, 0x1, -R7 ;  /* 0x0000000100009824 */ /* 0x000fe400078e0a07 */
[----:B------:R-:W-:Y:S01]  /*02d0*/  @!P1 VIADD R2, R2, 0x1 ;  /* 0x0000000102029836 */ /* 0x000fe20000000000 */
[----:B------:R-:W-:Y:S02]  /*02e0*/  ISETP.NE.AND P1, PT, R4, RZ, PT ;  /* 0x000000ff0400720c */ /* 0x000fe40003f25270 */
[----:B------:R-:W-:Y:S02]  /*02f0*/  ISETP.GE.U32.AND P0, PT, R0, R7, PT ;  /* 0x000000070000720c */ /* 0x000fe40003f06070 */
[----:B------:R-:W-:-:S04]  /*0300*/  LOP3.LUT R0, R5, R4, RZ, 0x3c, !PT ;  /* 0x0000000405007212 */ /* 0x000fc800078e3cff */
[----:B------:R-:W-:Y:S01]  /*0310*/  ISETP.GE.AND P2, PT, R0, RZ, PT ;  /* 0x000000ff0000720c */ /* 0x000fe20003f46270 */
[----:B------:R-:W-:-:S05]  /*0320*/  VIADD R0, R44, 0xff ;  /* 0x000000ff2c007836 */ /* 0x000fca0000000000 */
[----:B------:R-:W-:Y:S01]  /*0330*/  SHF.R.S32.HI R3, RZ, 0x1f, R0 ;  /* 0x0000001fff037819 */ /* 0x000fe20000011400 */
[----:B------:R-:W-:-:S03]  /*0340*/  @P0 VIADD R2, R2, 0x1 ;  /* 0x0000000102020836 */ /* 0x000fc60000000000 */
[----:B------:R-:W-:-:S03]  /*0350*/  LEA.HI R3, R3, R0, RZ, 0x8 ;  /* 0x0000000003037211 */ /* 0x000fc600078f40ff */
[----:B------:R-:W-:Y:S01]  /*0360*/  @!P2 IMAD.MOV R2, RZ, RZ, -R2 ;  /* 0x000000ffff02a224 */ /* 0x000fe200078e0a02 */
[----:B------:R-:W-:-:S05]  /*0370*/  @!P1 LOP3.LUT R2, RZ, R4, RZ, 0x33, !PT ;  /* 0x00000004ff029212 */ /* 0x000fca00078e33ff */
[----:B------:R-:W-:Y:S02]  /*0380*/  IMAD.SHL.U32 R6, R2, 0x8, RZ ;  /* 0x0000000802067824 */ /* 0x000fe400078e00ff */
[----:B------:R-:W-:-:S03]  /*0390*/  IMAD.MOV R2, RZ, RZ, -R2 ;  /* 0x000000ffff027224 */ /* 0x000fc600078e0a02 */
[----:B------:R-:W-:Y:S01]  /*03a0*/  LEA.HI.SX32 R3, R3, -R6, 0x18 ;  /* 0x8000000603037211 */ /* 0x000fe200078fc2ff */
[----:B------:R-:W-:-:S03]  /*03b0*/  IMAD R4, R4, R2, R5 ;  /* 0x0000000204047224 */ /* 0x000fc600078e0205 */
[----:B------:R-:W-:Y:S02]  /*03c0*/  VIMNMX R11, R3, 0x8, PT ;  /* 0x00000008030b7848 */ /* 0x000fe40003fe0100 */
[----:B------:R-:W-:Y:S02]  /*03d0*/  IABS R9, R4 ;  /* 0x0000000400097213 */ /* 0x000fe40000000000 */
[----:B------:R-:W-:-:S04]  /*03e0*/  IABS R7, R11 ;  /* 0x0000000b00077213 */ /* 0x000fc80000000000 */
[----:B------:R-:W0:Y:S08]  /*03f0*/  I2F.RP R0, R7 ;  /* 0x0000000700007306 */ /* 0x000e300000209400 */
[----:B0-----:R-:W0:Y:S02]  /*0400*/  MUFU.RCP R0, R0 ;  /* 0x0000000000007308 */ /* 0x001e240000001000 */
[----:B0-----:R-:W-:-:S06]  /*0410*/  VIADD R3, R0, 0xffffffe ;  /* 0x0ffffffe00037836 */ /* 0x001fcc0000000000 */
[----:B------:R-:W0:Y:S02]  /*0420*/  F2I.FTZ.U32.TRUNC.NTZ R3, R3 ;  /* 0x0000000300037305 */ /* 0x000e24000021f000 */
[----:B0-----:R-:W-:-:S04]  /*0430*/  IMAD.MOV R8, RZ, RZ, -R3 ;  /* 0x000000ffff087224 */ /* 0x001fc800078e0a03 */
[----:B------:R-:W-:Y:S01]  /*0440*/  IMAD.MOV.U32 R2, RZ, RZ, R8 ;  /* 0x000000ffff027224 */ /* 0x000fe200078e0008 */
[----:B------:R-:W-:-:S03]  /*0450*/  IABS R8, R11 ;  /* 0x0000000b00087213 */ /* 0x000fc60000000000 */
[----:B------:R-:W-:Y:S02]  /*0460*/  IMAD R5, R2, R7, RZ ;  /* 0x0000000702057224 */ /* 0x000fe400078e02ff */
[----:B------:R-:W-:Y:S02]  /*0470*/  IMAD.MOV.U32 R2, RZ, RZ, RZ ;  /* 0x000000ffff027224 */ /* 0x000fe400078e00ff */
[----:B------:R-:W-:Y:S02]  /*0480*/  IMAD.MOV R0, RZ, RZ, -R8 ;  /* 0x000000ffff007224 */ /* 0x000fe400078e0a08 */
[----:B------:R-:W-:Y:S01]  /*0490*/  IMAD.HI.U32 R2, R3, R5, R2 ;  /* 0x0000000503027227 */ /* 0x000fe200078e0002 */
[----:B------:R-:W-:-:S03]  /*04a0*/  LOP3.LUT R3, R88, 0x3f, RZ, 0xc0, !PT ;  /* 0x0000003f58037812 */ /* 0x000fc600078ec0ff */
[----:B------:R-:W-:Y:S01]  /*04b0*/  IMAD.U32 R8, RZ, RZ, UR4 ;  /* 0x00000004ff087e24 */ /* 0x000fe2000f8e00ff */
[----:B------:R-:W-:Y:S01]  /*04c0*/  UMOV UR4, 0x400 ;  /* 0x0000040000047882 */ /* 0x000fe20000000000 */
[----:B------:R-:W-:Y:S01]  /*04d0*/  IMAD.HI.U32 R2, R2, R9, RZ ;  /* 0x0000000902027227 */ /* 0x000fe200078e00ff */
[----:B------:R-:W-:Y:S02]  /*04e0*/  ULEA UR12, UR12, UR4, 0x18 ;  /* 0x000000040c0c7291 */ /* 0x000fe4000f8ec03f */
[----:B------:R-:W-:Y:S01]  /*04f0*/  LOP3.LUT R3, R3, 0xc0, R8, 0xf8, !PT ;  /* 0x000000c003037812 */ /* 0x000fe200078ef808 */
[----:B------:R-:W-:-:S05]  /*0500*/  IMAD R0, R2, R0, R9 ;  /* 0x0000000002007224 */ /* 0x000fca00078e0209 */
[----:B------:R-:W-:-:S13]  /*0510*/  ISETP.GT.U32.AND P1, PT, R7, R0, PT ;  /* 0x000000000700720c */ /* 0x000fda0003f24070 */
[----:B------:R-:W-:Y:S01]  /*0520*/  @!P1 IMAD.IADD R0, R0, 0x1, -R7 ;  /* 0x0000000100009824 */ /* 0x000fe200078e0a07 */
[----:B------:R-:W-:Y:S02]  /*0530*/  @!P1 IADD3 R2, R2, 0x1, RZ ;  /* 0x0000000102029810 */ /* 0x000fe40007ffe0ff */
[----:B------:R-:W-:Y:S02]  /*0540*/  ISETP.NE.AND P1, PT, R11, RZ, PT ;  /* 0x000000ff0b00720c */ /* 0x000fe40003f25270 */
[----:B------:R-:W-:Y:S02]  /*0550*/  ISETP.GE.U32.AND P0, PT, R0, R7, PT ;  /* 0x000000070000720c */ /* 0x000fe40003f06070 */
[----:B------:R-:W-:-:S04]  /*0560*/  LOP3.LUT R0, R4, R11, RZ, 0x3c, !PT ;  /* 0x0000000b04007212 */ /* 0x000fc800078e3cff */
[----:B------:R-:W-:-:S07]  /*0570*/  ISETP.GE.AND P2, PT, R0, RZ, PT ;  /* 0x000000ff0000720c */ /* 0x000fce0003f46270 */
[----:B------:R-:W-:Y:S01]  /*0580*/  @P0 VIADD R2, R2, 0x1 ;  /* 0x0000000102020836 */ /* 0x000fe20000000000 */
[----:B------:R-:W-:-:S05]  /*0590*/  ISETP.GE.AND P0, PT, R244, 0x80, PT ;  /* 0x00000080f400780c */ /* 0x000fca0003f06270 */
[----:B------:R-:W-:Y:S01]  /*05a0*/  @!P2 IMAD.MOV R2, RZ, RZ, -R2 ;  /* 0x000000ffff02a224 */ /* 0x000fe200078e0a02 */
[----:B------:R-:W-:-:S05]  /*05b0*/  @!P1 LOP3.LUT R2, RZ, R11, RZ, 0x33, !PT ;  /* 0x0000000bff029212 */ /* 0x000fca00078e33ff */
[----:B------:R-:W-:Y:S02]  /*05c0*/  IMAD.MOV R0, RZ, RZ, -R2 ;  /* 0x000000ffff007224 */ /* 0x000fe400078e0a02 */
[----:B------:R-:W-:Y:S02]  /*05d0*/  IMAD.SHL.U32 R2, R2, 0x40, RZ ;  /* 0x0000004002027824 */ /* 0x000fe400078e00ff */
[----:B------:R-:W-:Y:S01]  /*05e0*/  IMAD R0, R11, R0, R4 ;  /* 0x000000000b007224 */ /* 0x000fe200078e0204 */
[----:B------:R-:W-:-:S03]  /*05f0*/  LEA.HI R4, R88, 0x1e, RZ, 0x1a ;  /* 0x0000001e58047811 */ /* 0x000fc600078fd0ff */
[----:B------:R-:W-:-:S04]  /*0600*/  IMAD.IADD R0, R6, 0x1, R0 ;  /* 0x0000000106007824 */ /* 0x000fc800078e0200 */
[----:B------:R-:W-:Y:S01]  /*0610*/  IMAD R15, R0, 0x100, R3 ;  /* 0x00000100000f7824 */ /* 0x000fe200078e0203 */
[----:B------:R-:W-:Y:S02]  /*0620*/  SHF.R.U32.HI R0, RZ, 0x6, R88 ;  /* 0x00000006ff007819 */ /* 0x000fe40000011658 */
[----:B------:R-:W-:Y:S02]  /*0630*/  LEA.HI R3, R88, 0xe, RZ, 0x1a ;  /* 0x0000000e58037811 */ /* 0x000fe400078fd0ff */
[----:B------:R0:W-:Y:S01]  /*0640*/  STL [R1], R15 ;  /* 0x0000000f01007387 */ /* 0x0001e20000100800 */
[----:B------:R-:W-:Y:S01]  /*0650*/  SGXT.U32 R0, R0, 0x1 ;  /* 0x000000010000781a */ /* 0x000fe20000000000 */
[----:B------:R-:W-:Y:S06]  /*0660*/  @!P0 BRA `(.L_x_0) ;  /* 0x0000009800a88947 */ /* 0x000fec0003800000 */
[----:B------:R-:W-:Y:S01]  /*0670*/  IABS R12, R44 ;  /* 0x0000002c000c7213 */ /* 0x000fe20000000000 */
[C---:B------:R-:W-:Y:S01]  /*0680*/  VIADD R14, R2.reuse, 0x3e ;  /* 0x0000003e020e7836 */ /* 0x040fe20000000000 */
[----:B------:R-:W-:Y:S01]  /*0690*/  IABS R6, R45 ;  /* 0x0000002d00067213 */ /* 0x000fe20000000000 */
[C---:B------:R-:W-:Y:S01]  /*06a0*/  VIADD R16, R2.reuse, 0x3b ;  /* 0x0000003b02107836 */ /* 0x040fe20000000000 */
[----:B------:R-:W1:Y:S01]  /*06b0*/  I2F.RP R5, R12 ;  /* 0x0000000c00057306 */ /* 0x000e620000209400 */
[----:B------:R-:W-:Y:S01]  /*06c0*/  ISETP.GE.AND P2, PT, R15, RZ, PT ;  /* 0x000000ff0f00720c */ /* 0x000fe20003f46270 */
[----:B------:R-:W-:Y:S01]  /*06d0*/  VIADD R20, R2, 0x39 ;  /* 0x0000003902147836 */ /* 0x000fe20000000000 */
[----:B------:R-:W-:Y:S01]  /*06e0*/  ISETP.NE.AND P3, PT, R44, RZ, PT ;  /* 0x000000ff2c00720c */ /* 0x000fe20003f65270 */
[----:B------:R-:W-:Y:S01]  /*06f0*/  VIADD R23, R2, 0x37 ;  /* 0x0000003702177836 */ /* 0x000fe20000000000 */
[----:B------:R-:W-:Y:S01]  /*0700*/  ISETP.GE.AND P4, PT, R14, RZ, PT ;  /* 0x000000ff0e00720c */ /* 0x000fe20003f86270 */
[C---:B------:R-:W-:Y:S01]  /*0710*/  VIADD R21, R2.reuse, 0x38 ;  /* 0x0000003802157836 */ /* 0x040fe20000000000 */
[----:B------:R-:W-:Y:S01]  /*0720*/  IABS R103, R2 ;  /* 0x0000000200677213 */ /* 0x000fe20000000000 */
[----:B------:R-:W2:Y:S01]  /*0730*/  I2F.RP R7, R6 ;  /* 0x0000000600077306 */ /* 0x000ea20000209400 */
[----:B------:R-:W-:Y:S01]  /*0740*/  IABS R19, R23 ;  /* 0x0000001700137213 */ /* 0x000fe20000000000 */
[C---:B------:R-:W-:Y:S01]  /*0750*/  VIADD R24, R2.reuse, 0x36 ;  /* 0x0000003602187836 */ /* 0x040fe20000000000 */
[----:B------:R-:W-:Y:S01]  /*0760*/  IABS R18, R21 ;  /* 0x0000001500127213 */ /* 0x000fe20000000000 */
[C---:B------:R-:W-:Y:S01]  /*0770*/  VIADD R25, R2.reuse, 0x35 ;  /* 0x0000003502197836 */ /* 0x040fe20000000000 */
[----:B------:R-:W3:Y:S01]  /*0780*/  LDC.64 R218, c[0x0][0x218] ;  /* 0x00008600ffda7b82 */ /* 0x000ee20000000a00 */
[C---:B------:R-:W-:Y:S01]  /*0790*/  VIADD R26, R2.reuse, 0x34 ;  /* 0x00000034021a7836 */ /* 0x040fe20000000000 */
[----:B------:R-:W-:Y:S01]  /*07a0*/  ULDC UR5, c[0x0][0x240] ;  /* 0x0000900000057ab9 */ /* 0x000fe20000000800 */
[----:B-1----:R-:W1:Y:S01]  /*07b0*/  MUFU.RCP R5, R5 ;  /* 0x0000000500057308 */ /* 0x002e620000001000 */
[C---:B------:R-:W-:Y:S01]  /*07c0*/  VIADD R29, R2.reuse, 0x30 ;  /* 0x00000030021d7836 */ /* 0x040fe20000000000 */
[----:B------:R-:W-:Y:S01]  /*07d0*/  ULDC UR4, c[0x0][0x234] ;  /* 0x00008d0000047ab9 */ /* 0x000fe20000000800 */
[----:B------:R-:W-:Y:S01]  /*07e0*/  IABS R22, R26 ;  /* 0x0000001a00167213 */ /* 0x000fe20000000000 */
[C---:B------:R-:W-:Y:S01]  /*07f0*/  VIADD R31, R2.reuse, 0x2f ;  /* 0x0000002f021f7836 */ /* 0x040fe20000000000 */
[----:B------:R-:W-:Y:S01]  /*0800*/  ULDC.64 UR6, c[0x0][0x210] ;  /* 0x0000840000067ab9 */ /* 0x000fe20000000a00 */
[C---:B------:R-:W-:Y:S01]  /*0810*/  VIADD R32, R2.reuse, 0x2e ;  /* 0x0000002e02207836 */ /* 0x040fe20000000000 */
[----:B------:R-:W-:Y:S01]  /*0820*/  USHF.R.U32.HI UR8, URZ, 0x4, UR12 ;  /* 0x000000043f087899 */ /* 0x000fe2000801160c */
[----:B--2---:R-:W2:Y:S01]  /*0830*/  MUFU.RCP R7, R7 ;  /* 0x0000000700077308 */ /* 0x004ea20000001000 */
[----:B------:R-:W-:Y:S01]  /*0840*/  IABS R28, R31 ;  /* 0x0000001f001c7213 */ /* 0x000fe20000000000 */
[C---:B------:R-:W-:Y:S01]  /*0850*/  VIADD R33, R2.reuse, 0x2d ;  /* 0x0000002d02217836 */ /* 0x040fe20000000000 */
[----:B------:R-:W-:Y:S01]  /*0860*/  ULDC UR40, c[0x0][0x238] ;  /* 0x00008e0000287ab9 */ /* 0x000fe20000000800 */
[----:B------:R-:W-:Y:S01]  /*0870*/  VIADD R34, R2, 0x2c ;  /* 0x0000002c02227836 */ /* 0x000fe20000000000 */
[----:B------:R-:W-:Y:S01]  /*0880*/  LOP3.LUT R141, R88, 0x7f, RZ, 0xc0, !PT ;  /* 0x0000007f588d7812 */ /* 0x000fe200078ec0ff */
[----:B------:R-:W-:Y:S01]  /*0890*/  VIADD R35, R2, 0x2b ;  /* 0x0000002b02237836 */ /* 0x000fe20000000000 */
[----:B------:R-:W-:Y:S01]  /*08a0*/  LOP3.LUT R139, R0, 0x64, RZ, 0xfc, !PT ;  /* 0x00000064008b7812 */ /* 0x000fe200078efcff */
[----:B------:R-:W-:Y:S01]  /*08b0*/  VIADD R36, R2, 0x29 ;  /* 0x0000002902247836 */ /* 0x000fe20000000000 */
[----:B------:R-:W-:Y:S01]  /*08c0*/  LOP3.LUT R133, R0, 0x5c, RZ, 0xfc, !PT ;  /* 0x0000005c00857812 */ /* 0x000fe200078efcff */
[----:B-1----:R-:W-:Y:S01]  /*08d0*/  VIADD R8, R5, 0xffffffe ;  /* 0x0ffffffe05087836 */ /* 0x002fe20000000000 */
[----:B------:R-:W-:Y:S01]  /*08e0*/  IABS R5, R15 ;  /* 0x0000000f00057213 */ /* 0x000fe20000000000 */
[C---:B------:R-:W-:Y:S01]  /*08f0*/  VIADD R37, R2.reuse, 0x27 ;  /* 0x0000002702257836 */ /* 0x040fe20000000000 */
[----:B0-----:R-:W-:Y:S01]  /*0900*/  IABS R15, R16 ;  /* 0x00000010000f7213 */ /* 0x001fe20000000000 */
[----:B------:R0:W1:Y:S01]  /*0910*/  F2I.FTZ.U32.TRUNC.NTZ R9, R8 ;  /* 0x0000000800097305 */ /* 0x000062000021f000 */
[----:B------:R-:W-:Y:S01]  /*0920*/  IABS R30, R35 ;  /* 0x00000023001e7213 */ /* 0x000fe20000000000 */
[----:B------:R-:W-:Y:S01]  /*0930*/  VIADD R38, R2, 0x26 ;  /* 0x0000002602267836 */ /* 0x000fe20000000000 */
[----:B------:R-:W-:Y:S01]  /*0940*/  USGXT.U32 UR8, UR8, 0xe ;  /* 0x0000000e0808789a */ /* 0x000fe20008000000 */
[----:B--2---:R-:W-:Y:S01]  /*0950*/  VIADD R10, R7, 0xffffffe ;  /* 0x0ffffffe070a7836 */ /* 0x004fe20000000000 */
[----:B------:R-:W-:Y:S01]  /*0960*/  LOP3.LUT R127, R0, 0x56, RZ, 0xfc, !PT ;  /* 0x00000056007f7812 */ /* 0x000fe200078efcff */
[----:B------:R-:W-:Y:S01]  /*0970*/  VIADD R40, R2, 0x23 ;  /* 0x0000002302287836 */ /* 0x000fe20000000000 */
[C---:B------:R-:W-:Y:S01]  /*0980*/  LOP3.LUT R137, R0.reuse, 0x62, RZ, 0xfc, !PT ;  /* 0x0000006200897812 */ /* 0x040fe200078efcff */
[----:B------:R2:W4:Y:S01]  /*0990*/  F2I.FTZ.U32.TRUNC.NTZ R11, R10 ;  /* 0x0000000a000b7305 */ /* 0x000522000021f000 */
[----:B0-----:R-:W-:Y:S01]  /*09a0*/  IMAD.MOV.U32 R8, RZ, RZ, RZ ;  /* 0x000000ffff087224 */ /* 0x001fe200078e00ff */
[----:B------:R-:W-:Y:S01]  /*09b0*/  LOP3.LUT R123, R0, 0x50, RZ, 0xfc, !PT ;  /* 0x00000050007b7812 */ /* 0x000fe200078efcff */
[C---:B------:R-:W-:Y:S01]  /*09c0*/  VIADD R46, R2.reuse, 0x21 ;  /* 0x00000021022e7836 */ /* 0x040fe20000000000 */
[----:B------:R-:W-:Y:S01]  /*09d0*/  IABS R39, R40 ;  /* 0x0000002800277213 */ /* 0x000fe20000000000 */
[----:B------:R-:W-:Y:S01]  /*09e0*/  VIADD R47, R2, 0x20 ;  /* 0x00000020022f7836 */ /* 0x000fe20000000000 */
[C---:B------:R-:W-:Y:S01]  /*09f0*/  LOP3.LUT R131, R0.reuse, 0x5a, RZ, 0xfc, !PT ;  /* 0x0000005a00837812 */ /* 0x040fe200078efcff */
[--C-:B-1----:R-:W-:Y:S01]  /*0a00*/  IMAD.MOV R13, RZ, RZ, -R9.reuse ;  /* 0x000000ffff0d7224 */ /* 0x102fe200078e0a09 */
[C---:B------:R-:W-:Y:S01]  /*0a10*/  LOP3.LUT R121, R0.reuse, 0x4a, RZ, 0xfc, !PT ;  /* 0x0000004a00797812 */ /* 0x040fe200078efcff */
[----:B--2---:R-:W-:Y:S01]  /*0a20*/  IMAD.MOV.U32 R10, RZ, RZ, RZ ;  /* 0x000000ffff0a7224 */ /* 0x004fe200078e00ff */
[----:B------:R-:W-:Y:S01]  /*0a30*/  IABS R42, R47 ;  /* 0x0000002f002a7213 */ /* 0x000fe20000000000 */
[----:B------:R-:W-:Y:S01]  /*0a40*/  IMAD R13, R13, R12, RZ ;  /* 0x0000000c0d0d7224 */ /* 0x000fe200078e02ff */
[----:B------:R-:W-:Y:S01]  /*0a50*/  LOP3.LUT R125, R0, 0x54, RZ, 0xfc, !PT ;  /* 0x00000054007d7812 */ /* 0x000fe200078efcff */
[----:B------:R-:W-:Y:S01]  /*0a60*/  VIADD R48, R2, 0x1f ;  /* 0x0000001f02307836 */ /* 0x000fe20000000000 */
[C---:B------:R-:W-:Y:S01]  /*0a70*/  LOP3.LUT R119, R0.reuse, 0x46, RZ, 0xfc, !PT ;  /* 0x0000004600777812 */ /* 0x040fe200078efcff */
[----:B------:R-:W-:Y:S01]  /*0a80*/  IMAD.HI.U32 R9, R9, R13, R8 ;  /* 0x0000000d09097227 */ /* 0x000fe200078e0008 */
[----:B------:R-:W-:Y:S01]  /*0a90*/  IABS R13, R14 ;  /* 0x0000000e000d7213 */ /* 0x000fe20000000000 */
[----:B------:R-:W-:Y:S01]  /*0aa0*/  ULDC UR9, c[0x0][0x23c] ;  /* 0x00008f0000097ab9 */ /* 0x000fe20000000800 */
[----:B------:R-:W-:Y:S01]  /*0ab0*/  IABS R43, R48 ;  /* 0x00000030002b7213 */ /* 0x000fe20000000000 */
[----:B----4-:R-:W-:Y:S01]  /*0ac0*/  IMAD.MOV R7, RZ, RZ, -R11 ;  /* 0x000000ffff077224 */ /* 0x010fe200078e0a0b */
[C---:B------:R-:W-:Y:S01]  /*0ad0*/  LOP3.LUT R122, R0.reuse, 0x4c, RZ, 0xfc, !PT ;  /* 0x0000004c007a7812 */ /* 0x040fe200078efcff */
[----:B------:R-:W-:Y:S01]  /*0ae0*/  IMAD.HI.U32 R9, R9, R5, RZ ;  /* 0x0000000509097227 */ /* 0x000fe200078e00ff */
[C---:B------:R-:W-:Y:S01]  /*0af0*/  LOP3.LUT R116, R0.reuse, 0x40, RZ, 0xfc, !PT ;  /* 0x0000004000747812 */ /* 0x040fe200078efcff */
[----:B------:R-:W-:Y:S01]  /*0b00*/  ULDC UR13, c[0x0][0x230] ;  /* 0x00008c00000d7ab9 */ /* 0x000fe20000000800 */
[C---:B------:R-:W-:Y:S01]  /*0b10*/  LOP3.LUT R120, R0.reuse, 0x48, RZ, 0xfc, !PT ;  /* 0x0000004800787812 */ /* 0x040fe200078efcff */
[----:B------:R-:W-:Y:S01]  /*0b20*/  IMAD.MOV R9, RZ, RZ, -R9 ;  /* 0x000000ffff097224 */ /* 0x000fe200078e0a09 */
[----:B------:R-:W-:Y:S01]  /*0b30*/  LOP3.LUT R115, R0, 0x3c, RZ, 0xfc, !PT ;  /* 0x0000003c00737812 */ /* 0x000fe200078efcff */
[----:B------:R-:W-:Y:S01]  /*0b40*/  VIADD R8, R2, 0x3f ;  /* 0x0000003f02087836 */ /* 0x000fe20000000000 */
[----:B------:R-:W-:Y:S01]  /*0b50*/  LOP3.LUT R117, R0, 0x42, RZ, 0xfc, !PT ;  /* 0x0000004200757812 */ /* 0x000fe200078efcff */
[----:B------:R-:W-:Y:S01]  /*0b60*/  IMAD R5, R12, R9, R5 ;  /* 0x000000090c057224 */ /* 0x000fe200078e0205 */
[----:B------:R-:W-:Y:S01]  /*0b70*/  LOP3.LUT R135, R0, 0x60, RZ, 0xfc, !PT ;  /* 0x0000006000877812 */ /* 0x000fe200078efcff */
[----:B------:R-:W-:Y:S01]  /*0b80*/  IMAD R7, R7, R6, RZ ;  /* 0x0000000607077224 */ /* 0x000fe200078e02ff */
[----:B------:R-:W-:Y:S01]  /*0b90*/  IABS R9, R8 ;  /* 0x0000000800097213 */ /* 0x000fe20000000000 */
[----:B------:R-:W-:Y:S01]  /*0ba0*/  VIADD R50, R2, 0x1d ;  /* 0x0000001d02327836 */ /* 0x000fe20000000000 */
[----:B------:R-:W-:Y:S01]  /*0bb0*/  ISETP.GT.U32.AND P0, PT, R12, R5, PT ;  /* 0x000000050c00720c */ /* 0x000fe20003f04070 */
[----:B------:R-:W-:Y:S01]  /*0bc0*/  IMAD.HI.U32 R7, R11, R7, R10 ;  /* 0x000000070b077227 */ /* 0x000fe200078e000a */
[----:B------:R-:W-:-:S02]  /*0bd0*/  ISETP.GE.AND P5, PT, R8, RZ, PT ;  /* 0x000000ff0800720c */ /* 0x000fc40003fa6270 */
[C---:B------:R-:W-:Y:S01]  /*0be0*/  LOP3.LUT R113, R0.reuse, 0x38, RZ, 0xfc, !PT ;  /* 0x0000003800717812 */ /* 0x040fe200078efcff */
[----:B------:R-:W-:Y:S01]  /*0bf0*/  IMAD.MOV.U32 R11, RZ, RZ, R9 ;  /* 0x000000ffff0b7224 */ /* 0x000fe200078e0009 */
[C---:B------:R-:W-:Y:S01]  /*0c00*/  LOP3.LUT R114, R0.reuse, 0x3a, RZ, 0xfc, !PT ;  /* 0x0000003a00727812 */ /* 0x040fe200078efcff */
[C---:B------:R-:W-:Y:S01]  /*0c10*/  IMAD.HI.U32 R10, R7.reuse, R13, RZ ;  /* 0x0000000d070a7227 */ /* 0x040fe200078e00ff */
[C---:B------:R-:W-:Y:S02]  /*0c20*/  LOP3.LUT R129, R0.reuse, 0x58, RZ, 0xfc, !PT ;  /* 0x0000005800817812 */ /* 0x040fe400078efcff */
[C---:B------:R-:W-:Y:S01]  /*0c30*/  LOP3.LUT R111, R0.reuse, 0x34, RZ, 0xfc, !PT ;  /* 0x00000034006f7812 */ /* 0x040fe200078efcff */
[----:B------:R-:W-:Y:S01]  /*0c40*/  IMAD.HI.U32 R9, R7, R11, RZ ;  /* 0x0000000b07097227 */ /* 0x000fe200078e00ff */
[C---:B------:R-:W-:Y:S02]  /*0c50*/  LOP3.LUT R112, R0.reuse, 0x36, RZ, 0xfc, !PT ;  /* 0x0000003600707812 */ /* 0x040fe400078efcff */
[C---:B------:R-:W-:Y:S01]  /*0c60*/  LOP3.LUT R124, R0.reuse, 0x52, RZ, 0xfc, !PT ;  /* 0x00000052007c7812 */ /* 0x040fe200078efcff */
[----:B------:R-:W-:Y:S01]  /*0c70*/  @!P0 IMAD.IADD R5, R5, 0x1, -R12 ;  /* 0x0000000105058824 */ /* 0x000fe200078e0a0c */
[----:B------:R-:W-:Y:S01]  /*0c80*/  IADD3 R9, -R9, RZ, RZ ;  /* 0x000000ff09097210 */ /* 0x000fe20007ffe1ff */
[----:B------:R-:W-:Y:S01]  /*0c90*/  IMAD.MOV R10, RZ, RZ, -R10 ;  /* 0x000000ffff0a7224 */ /* 0x000fe200078e0a0a */
[----:B------:R-:W-:Y:S01]  /*0ca0*/  LOP3.LUT R110, R0, 0x32, RZ, 0xfc, !PT ;  /* 0x00000032006e7812 */ /* 0x000fe200078efcff */
[----:B------:R-:W-:Y:S01]  /*0cb0*/  VIADD R8, R2, 0x3d ;  /* 0x0000003d02087836 */ /* 0x000fe20000000000 */
[----:B------:R-:W-:Y:S01]  /*0cc0*/  ISETP.GT.U32.AND P0, PT, R12, R5, PT ;  /* 0x000000050c00720c */ /* 0x000fe20003f04070 */
[----:B------:R-:W-:Y:S01]  /*0cd0*/  IMAD R9, R6, R9, R11 ;  /* 0x0000000906097224 */ /* 0x000fe200078e020b */
[----:B------:R-:W-:Y:S01]  /*0ce0*/  LOP3.LUT R118, R0, 0x44, RZ, 0xfc, !PT ;  /* 0x0000004400767812 */ /* 0x000fe200078efcff */
[----:B------:R-:W-:Y:S01]  /*0cf0*/  IMAD R11, R6, R10, R13 ;  /* 0x0000000a060b7224 */ /* 0x000fe200078e020d */
[----:B------:R-:W-:Y:S01]  /*0d00*/  IABS R10, R8 ;  /* 0x00000008000a7213 */ /* 0x000fe20000000000 */
[----:B------:R-:W-:Y:S01]  /*0d10*/  VIADD R52, R2, 0x1b ;  /* 0x0000001b02347836 */ /* 0x000fe20000000000 */
[----:B------:R-:W-:Y:S01]  /*0d20*/  ISETP.GT.U32.AND P1, PT, R6, R9, PT ;  /* 0x000000090600720c */ /* 0x000fe20003f24070 */
[----:B------:R-:W-:Y:S01]  /*0d30*/  VIADD R54, R2, 0x1a ;  /* 0x0000001a02367836 */ /* 0x000fe20000000000 */
[----:B------:R-:W-:Y:S01]  /*0d40*/  ISETP.GT.U32.AND P6, PT, R6, R11, PT ;  /* 0x0000000b0600720c */ /* 0x000fe20003fc4070 */
[C---:B------:R-:W-:Y:S01]  /*0d50*/  VIADD R56, R2.reuse, 0x19 ;  /* 0x0000001902387836 */ /* 0x040fe20000000000 */
[----:B------:R-:W-:Y:S01]  /*0d60*/  IABS R49, R52 ;  /* 0x0000003400317213 */ /* 0x000fe20000000000 */
[----:B------:R-:W-:Y:S01]  /*0d70*/  VIADD R58, R2, 0x7 ;  /* 0x00000007023a7836 */ /* 0x000fe20000000000 */
[----:B------:R-:W-:Y:S01]  /*0d80*/  IABS R51, R54 ;  /* 0x0000003600337213 */ /* 0x000fe20000000000 */
[----:B------:R-:W-:Y:S01]  /*0d90*/  @!P0 IMAD.IADD R5, R5, 0x1, -R12 ;  /* 0x0000000105058824 */ /* 0x000fe200078e0a0c */
[----:B------:R-:W-:Y:S01]  /*0da0*/  ISETP.GE.AND P0, PT, R8, RZ, PT ;  /* 0x000000ff0800720c */ /* 0x000fe20003f06270 */
[----:B------:R-:W-:Y:S01]  /*0db0*/  IMAD.HI.U32 R8, R7, R10, RZ ;  /* 0x0000000a07087227 */ /* 0x000fe200078e00ff */
[----:B------:R-:W-:-:S02]  /*0dc0*/  IABS R53, R56 ;  /* 0x0000003800357213 */ /* 0x000fc40000000000 */
[----:B------:R-:W-:Y:S01]  /*0dd0*/  IABS R89, R58 ;  /* 0x0000003a00597213 */ /* 0x000fe20000000000 */
[----:B------:R-:W-:Y:S01]  /*0de0*/  @!P1 IMAD.IADD R9, R9, 0x1, -R6 ;  /* 0x0000000109099824 */ /* 0x000fe200078e0a06 */
[C---:B------:R-:W-:Y:S01]  /*0df0*/  LOP3.LUT R107, R0.reuse, 0x2a, RZ, 0xfc, !PT ;  /* 0x0000002a006b7812 */ /* 0x040fe200078efcff */
[----:B------:R-:W-:Y:S01]  /*0e00*/  IMAD.MOV R13, RZ, RZ, -R8 ;  /* 0x000000ffff0d7224 */ /* 0x000fe200078e0a08 */
[----:B------:R-:W-:Y:S01]  /*0e10*/  LOP3.LUT R108, R0, 0x2c, RZ, 0xfc, !PT ;  /* 0x0000002c006c7812 */ /* 0x000fe200078efcff */
[----:B------:R-:W-:Y:S01]  /*0e20*/  VIADD R12, R2, 0x3c ;  /* 0x0000003c020c7836 */ /* 0x000fe20000000000 */
[C---:B------:R-:W-:Y:S01]  /*0e30*/  ISETP.GT.U32.AND P1, PT, R6.reuse, R9, PT ;  /* 0x000000090600720c */ /* 0x040fe20003f24070 */
[----:B------:R-:W-:Y:S01]  /*0e40*/  IMAD R10, R6, R13, R10 ;  /* 0x0000000d060a7224 */ /* 0x000fe200078e020a */
[----:B------:R-:W-:Y:S01]  /*0e50*/  LOP3.LUT R109, R0, 0x30, RZ, 0xfc, !PT ;  /* 0x00000030006d7812 */ /* 0x000fe200078efcff */
[----:B------:R-:W-:Y:S01]  /*0e60*/  @!P6 IMAD.IADD R11, R11, 0x1, -R6 ;  /* 0x000000010b0be824 */ /* 0x000fe200078e0a06 */
[----:B------:R-:W-:Y:S01]  /*0e70*/  IABS R14, R12 ;  /* 0x0000000c000e7213 */ /* 0x000fe20000000000 */
[----:B------:R-:W-:Y:S01]  /*0e80*/  @!P2 IMAD.MOV R5, RZ, RZ, -R5 ;  /* 0x000000ffff05a224 */ /* 0x000fe200078e0a05 */
[----:B------:R-:W-:Y:S01]  /*0e90*/  @!P3 LOP3.LUT R5, RZ, R44, RZ, 0x33, !PT ;  /* 0x0000002cff05b212 */ /* 0x000fe200078e33ff */
[----:B------:R-:W-:Y:S01]  /*0ea0*/  VIADD R44, R2, 0x22 ;  /* 0x00000022022c7836 */ /* 0x000fe20000000000 */
[----:B------:R-:W-:Y:S01]  /*0eb0*/  ISETP.GT.U32.AND P3, PT, R6, R11, PT ;  /* 0x0000000b0600720c */ /* 0x000fe20003f64070 */
[----:B------:R-:W-:Y:S01]  /*0ec0*/  IMAD.HI.U32 R8, R7, R14, RZ ;  /* 0x0000000e07087227 */ /* 0x000fe200078e00ff */
[----:B------:R-:W-:-:S02]  /*0ed0*/  ISETP.GE.AND P2, PT, R12, RZ, PT ;  /* 0x000000ff0c00720c */ /* 0x000fc40003f46270 */
[----:B------:R-:W-:Y:S01]  /*0ee0*/  ISETP.GE.AND P6, PT, R16, RZ, PT ;  /* 0x000000ff1000720c */ /* 0x000fe20003fc6270 */
[----:B------:R-:W-:Y:S01]  /*0ef0*/  @!P1 IMAD.IADD R9, R9, 0x1, -R6 ;  /* 0x0000000109099824 */ /* 0x000fe200078e0a06 */
[----:B------:R-:W-:Y:S01]  /*0f00*/  ISETP.GT.U32.AND P1, PT, R6, R10, PT ;  /* 0x0000000a0600720c */ /* 0x000fe20003f24070 */
[----:B------:R-:W-:Y:S01]  /*0f10*/  IMAD.HI.U32 R12, R7, R15, RZ ;  /* 0x0000000f070c7227 */ /* 0x000fe200078e00ff */
[----:B------:R-:W-:Y:S02]  /*0f20*/  IABS R16, R20 ;  /* 0x0000001400107213 */ /* 0x000fe40000000000 */
[C---:B------:R-:W-:Y:S01]  /*0f30*/  LOP3.LUT R104, R0.reuse, 0x24, RZ, 0xfc, !PT ;  /* 0x0000002400687812 */ /* 0x040fe200078efcff */
[----:B------:R-:W-:Y:S01]  /*0f40*/  IMAD.MOV R13, RZ, RZ, -R8 ;  /* 0x000000ffff0d7224 */ /* 0x000fe200078e0a08 */
[C---:B------:R-:W-:Y:S01]  /*0f50*/  LOP3.LUT R105, R0.reuse, 0x26, RZ, 0xfc, !PT ;  /* 0x0000002600697812 */ /* 0x040fe200078efcff */
[----:B------:R-:W-:Y:S01]  /*0f60*/  IMAD.MOV.U32 R8, RZ, RZ, R9 ;  /* 0x000000ffff087224 */ /* 0x000fe200078e0009 */
[C---:B------:R-:W-:Y:S01]  /*0f70*/  LOP3.LUT R106, R0.reuse, 0x28, RZ, 0xfc, !PT ;  /* 0x00000028006a7812 */ /* 0x040fe200078efcff */
[----:B------:R-:W-:Y:S01]  /*0f80*/  IMAD.MOV R12, RZ, RZ, -R12 ;  /* 0x000000ffff0c7224 */ /* 0x000fe200078e0a0c */
[----:B------:R-:W-:Y:S01]  /*0f90*/  LOP3.LUT R102, R0, 0x20, RZ, 0xfc, !PT ;  /* 0x0000002000667812 */ /* 0x000fe200078efcff */
[----:B------:R-:W-:Y:S01]  /*0fa0*/  VIADD R9, R2, 0x3a ;  /* 0x0000003a02097836 */ /* 0x000fe20000000000 */
[----:B------:R-:W-:Y:S01]  /*0fb0*/  LOP3.LUT R98, R0, 0x16, RZ, 0xfc, !PT ;  /* 0x0000001600627812 */ /* 0x000fe200078efcff */
[----:B------:R-:W-:Y:S01]  /*0fc0*/  IMAD R13, R6, R13, R14 ;  /* 0x0000000d060d7224 */ /* 0x000fe200078e020e */
[----:B------:R-:W-:Y:S01]  /*0fd0*/  @!P1 IADD3 R10, R10, -R6, RZ ;  /* 0x800000060a0a9210 */ /* 0x000fe20007ffe0ff */
[C---:B------:R-:W-:Y:S01]  /*0fe0*/  IMAD R12, R6.reuse, R12, R15 ;  /* 0x0000000c060c7224 */ /* 0x040fe200078e020f */
[----:B------:R-:W-:Y:S01]  /*0ff0*/  IABS R15, R9 ;  /* 0x00000009000f7213 */ /* 0x000fe20000000000 */
[----:B------:R-:W-:Y:S01]  /*1000*/  @!P5 IMAD.MOV R8, RZ, RZ, -R8 ;  /* 0x000000ffff08d224 */ /* 0x000fe200078e0a08 */
[C---:B------:R-:W-:Y:S01]  /*1010*/  ISETP.GT.U32.AND P1, PT, R6.reuse, R10, PT ;  /* 0x0000000a0600720c */ /* 0x040fe20003f24070 */
[----:B------:R-:W-:Y:S01]  /*1020*/  @!P3 IMAD.IADD R11, R11, 0x1, -R6 ;  /* 0x000000010b0bb824 */ /* 0x000fe200078e0a06 */
[----:B------:R-:W-:Y:S01]  /*1030*/  ISETP.GT.U32.AND P5, PT, R6, R13, PT ;  /* 0x0000000d0600720c */ /* 0x000fe20003fa4070 */
[----:B------:R-:W-:Y:S01]  /*1040*/  IMAD.HI.U32 R14, R7, R15, RZ ;  /* 0x0000000f070e7227 */ /* 0x000fe200078e00ff */
[----:B------:R-:W-:-:S02]  /*1050*/  ISETP.GE.AND P3, PT, R9, RZ, PT ;  /* 0x000000ff0900720c */ /* 0x000fc40003f66270 */
[C---:B------:R-:W-:Y:S01]  /*1060*/  LOP3.LUT R100, R0.reuse, 0x1a, RZ, 0xfc, !PT ;  /* 0x0000001a00647812 */ /* 0x040fe200078efcff */
[----:B------:R-:W-:Y:S01]  /*1070*/  IMAD.MOV.U32 R9, RZ, RZ, R11 ;  /* 0x000000ffff097224 */ /* 0x000fe200078e000b */
[C---:B------:R-:W-:Y:S01]  /*1080*/  LOP3.LUT R96, R0.reuse, 0x12, RZ, 0xfc, !PT ;  /* 0x0000001200607812 */ /* 0x040fe200078efcff */
[----:B------:R-:W-:Y:S01]  /*1090*/  IMAD.HI.U32 R11, R7, R16, RZ ;  /* 0x00000010070b7227 */ /* 0x000fe200078e00ff */
[C---:B------:R-:W-:Y:S02]  /*10a0*/  LOP3.LUT R92, R0.reuse, 0x8, RZ, 0xfc, !PT ;  /* 0x00000008005c7812 */ /* 0x040fe400078efcff */
[C---:B------:R-:W-:Y:S01]  /*10b0*/  LOP3.LUT R94, R0.reuse, 0xc, RZ, 0xfc, !PT ;  /* 0x0000000c005e7812 */ /* 0x040fe200078efcff */
[----:B------:R-:W-:Y:S01]  /*10c0*/  IMAD.MOV R14, RZ, RZ, -R14 ;  /* 0x000000ffff0e7224 */ /* 0x000fe200078e0a0e */
[C---:B------:R-:W-:Y:S01]  /*10d0*/  LOP3.LUT R252, R0.reuse, 0x76, RZ, 0xfc, !PT ;  /* 0x0000007600fc7812 */ /* 0x040fe200078efcff */
[----:B------:R-:W-:Y:S01]  /*10e0*/  IMAD.MOV R17, RZ, RZ, -R11 ;  /* 0x000000ffff117224 */ /* 0x000fe200078e0a0b */
[----:B------:R-:W-:Y:S01]  /*10f0*/  LOP3.LUT R251, R0, 0x74, RZ, 0xfc, !PT ;  /* 0x0000007400fb7812 */ /* 0x000fe200078efcff */
[----:B------:R-:W-:Y:S01]  /*1100*/  IMAD R15, R6, R14, R15 ;  /* 0x0000000e060f7224 */ /* 0x000fe200078e020f */
[----:B------:R-:W-:Y:S01]  /*1110*/  LOP3.LUT R250, R0, 0x72, RZ, 0xfc, !PT ;  /* 0x0000007200fa7812 */ /* 0x000fe200078efcff */
[----:B------:R-:W-:Y:S01]  /*1120*/  @!P1 IMAD.IADD R10, R10, 0x1, -R6 ;  /* 0x000000010a0a9824 */ /* 0x000fe200078e0a06 */
[----:B------:R-:W-:Y:S01]  /*1130*/  ISETP.GE.AND P1, PT, R20, RZ, PT ;  /* 0x000000ff1400720c */ /* 0x000fe20003f26270 */
[----:B------:R-:W-:Y:S01]  /*1140*/  IMAD R14, R6, R17, R16 ;  /* 0x00000011060e7224 */ /* 0x000fe200078e0210 */
[----:B------:R-:W-:Y:S01]  /*1150*/  IABS R20, R25 ;  /* 0x0000001900147213 */ /* 0x000fe20000000000 */
[----:B------:R-:W-:Y:S01]  /*1160*/  @!P5 IMAD.IADD R13, R13, 0x1, -R6 ;  /* 0x000000010d0dd824 */ /* 0x000fe200078e0a06 */
[----:B------:R-:W-:Y:S01]  /*1170*/  LOP3.LUT R249, R0, 0x70, RZ, 0xfc, !PT ;  /* 0x0000007000f97812 */ /* 0x000fe200078efcff */
[----:B------:R-:W-:Y:S01]  /*1180*/  @!P4 IMAD.MOV R9, RZ, RZ, -R9 ;  /* 0x000000ffff09c224 */ /* 0x000fe200078e0a09 */
[C---:B------:R-:W-:Y:S01]  /*1190*/  ISETP.GT.U32.AND P4, PT, R6.reuse, R12, PT ;  /* 0x0000000c0600720c */ /* 0x040fe20003f84070 */
[----:B------:R-:W-:Y:S01]  /*11a0*/  @!P0 IMAD.MOV R10, RZ, RZ, -R10 ;  /* 0x000000ffff0a8224 */ /* 0x000fe200078e0a0a */
[C---:B------:R-:W-:Y:S01]  /*11b0*/  ISETP.GT.U32.AND P0, PT, R6.reuse, R14, PT ;  /* 0x0000000e0600720c */ /* 0x040fe20003f04070 */
[----:B------:R-:W-:Y:S01]  /*11c0*/  IMAD.HI.U32 R16, R7, R19, RZ ;  /* 0x0000001307107227 */ /* 0x000fe200078e00ff */
[----:B------:R-:W-:-:S02]  /*11d0*/  ISETP.GT.U32.AND P5, PT, R6, R13, PT ;  /* 0x0000000d0600720c */ /* 0x000fc40003fa4070 */
[C---:B------:R-:W-:Y:S01]  /*11e0*/  LOP3.LUT R248, R0.reuse, 0x6c, RZ, 0xfc, !PT ;  /* 0x0000006c00f87812 */ /* 0x040fe200078efcff */
[----:B------:R-:W-:Y:S01]  /*11f0*/  IMAD.MOV R16, RZ, RZ, -R16 ;  /* 0x000000ffff107224 */ /* 0x000fe200078e0a10 */
[C---:B------:R-:W-:Y:S01]  /*1200*/  LOP3.LUT R247, R0.reuse, 0x6a, RZ, 0xfc, !PT ;  /* 0x0000006a00f77812 */ /* 0x040fe200078efcff */
[----:B------:R-:W-:Y:S01]  /*1210*/  IMAD.HI.U32 R11, R7, R18, RZ ;  /* 0x00000012070b7227 */ /* 0x000fe200078e00ff */
[C---:B------:R-:W-:Y:S02]  /*1220*/  LOP3.LUT R246, R0.reuse, 0x68, RZ, 0xfc, !PT ;  /* 0x0000006800f67812 */ /* 0x040fe400078efcff */
[----:B------:R-:W-:Y:S01]  /*1230*/  LOP3.LUT R245, R0, 0x66, RZ, 0xfc, !PT ;  /* 0x0000006600f57812 */ /* 0x000fe200078efcff */
[--C-:B------:R-:W-:Y:S01]  /*1240*/  @!P4 IMAD.IADD R12, R12, 0x1, -R6.reuse ;  /* 0x000000010c0cc824 */ /* 0x100fe200078e0a06 */
[----:B------:R-:W-:Y:S01]  /*1250*/  LOP3.LUT R90, R0, 0x4, RZ, 0xfc, !PT ;  /* 0x00000004005a7812 */ /* 0x000fe200078efcff */
[----:B------:R-:W-:Y:S01]  /*1260*/  IMAD R16, R6, R16, R19 ;  /* 0x0000001006107224 */ /* 0x000fe200078e0213 */
[----:B------:R-:W-:Y:S01]  /*1270*/  IABS R19, R24 ;  /* 0x0000001800137213 */ /* 0x000fe20000000000 */
[--C-:B------:R-:W-:Y:S01]  /*1280*/  @!P0 IMAD.IADD R14, R14, 0x1, -R6.reuse ;  /* 0x000000010e0e8824 */ /* 0x100fe200078e0a06 */
[C---:B------:R-:W-:Y:S01]  /*1290*/  ISETP.GT.U32.AND P4, PT, R6.reuse, R12, PT ;  /* 0x0000000c0600720c */ /* 0x040fe20003f84070 */
[----:B------:R-:W-:Y:S01]  /*12a0*/  @!P5 IMAD.IADD R13, R13, 0x1, -R6 ;  /* 0x000000010d0dd824 */ /* 0x000fe200078e0a06 */
[C---:B------:R-:W-:Y:S01]  /*12b0*/  ISETP.GT.U32.AND P5, PT, R6.reuse, R15, PT ;  /* 0x0000000f0600720c */ /* 0x040fe20003fa4070 */
[----:B------:R-:W-:Y:S01]  /*12c0*/  IMAD.MOV R17, RZ, RZ, -R11 ;  /* 0x000000ffff117224 */ /* 0x000fe200078e0a0b */
[----:B------:R-:W-:Y:S01]  /*12d0*/  ISETP.GT.U32.AND P0, PT, R6, R14, PT ;  /* 0x0000000e0600720c */ /* 0x000fe20003f04070 */
[----:B------:R-:W-:-:S02]  /*12e0*/  IMAD.MOV.U32 R11, RZ, RZ, R13 ;  /* 0x000000ffff0b7224 */ /* 0x000fc400078e000d */
[----:B------:R-:W-:-:S04]  /*12f0*/  IMAD.HI.U32 R13, R7, R19, RZ ;  /* 0x00000013070d7227 */ /* 0x000fc800078e00ff */
[----:B------:R-:W-:Y:S02]  /*1300*/  IMAD.MOV R13, RZ, RZ, -R13 ;  /* 0x000000ffff0d7224 */ /* 0x000fe400078e0a0d */
[C---:B------:R-:W-:Y:S02]  /*1310*/  IMAD R17, R6.reuse, R17, R18 ;  /* 0x0000001106117224 */ /* 0x040fe400078e0212 */
[----:B------:R-:W-:Y:S02]  /*1320*/  IMAD R19, R6, R13, R19 ;  /* 0x0000000d06137224 */ /* 0x000fe400078e0213 */
[--C-:B------:R-:W-:Y:S01]  /*1330*/  @!P4 IMAD.IADD R12, R12, 0x1, -R6.reuse ;  /* 0x000000010c0cc824 */ /* 0x100fe200078e0a06 */
[----:B------:R-:W-:Y:S01]  /*1340*/  ISETP.GT.U32.AND P4, PT, R6, R17, PT ;  /* 0x000000110600720c */ /* 0x000fe20003f84070 */
[--C-:B------:R-:W-:Y:S01]  /*1350*/  @!P0 IMAD.IADD R14, R14, 0x1, -R6.reuse ;  /* 0x000000010e0e8824 */ /* 0x100fe200078e0a06 */
[----:B------:R-:W-:Y:S01]  /*1360*/  ISETP.GT.U32.AND P0, PT, R6, R19, PT ;  /* 0x000000130600720c */ /* 0x000fe20003f04070 */
[----:B------:R-:W-:Y:S01]  /*1370*/  @!P5 IMAD.IADD R15, R15, 0x1, -R6 ;  /* 0x000000010f0fd824 */ /* 0x000fe200078e0a06 */
[----:B------:R-:W-:Y:S01]  /*1380*/  @!P6 IADD3 R12, -R12, RZ, RZ ;  /* 0x000000ff0c0ce210 */ /* 0x000fe20007ffe1ff */
[----:B------:R-:W-:Y:S01]  /*1390*/  IMAD.HI.U32 R18, R7, R20, RZ ;  /* 0x0000001407127227 */ /* 0x000fe200078e00ff */
[----:B------:R-:W-:-:S02]  /*13a0*/  ISETP.GT.U32.AND P6, PT, R6, R16, PT ;  /* 0x000000100600720c */ /* 0x000fc40003fc4070 */
[C---:B------:R-:W-:Y:S01]  /*13b0*/  ISETP.GT.U32.AND P5, PT, R6.reuse, R15, PT ;  /* 0x0000000f0600720c */ /* 0x040fe20003fa4070 */
[----:B------:R-:W-:Y:S01]  /*13c0*/  @!P2 IMAD.MOV R11, RZ, RZ, -R11 ;  /* 0x000000ffff0ba224 */ /* 0x000fe200078e0a0b */
[----:B------:R-:W-:Y:S01]  /*13d0*/  ISETP.GE.AND P2, PT, R21, RZ, PT ;  /* 0x000000ff1500720c */ /* 0x000fe20003f46270 */
[----:B------:R-:W-:Y:S02]  /*13e0*/  IMAD.MOV R21, RZ, RZ, -R18 ;  /* 0x000000ffff157224 */ /* 0x000fe400078e0a12 */
[--C-:B------:R-:W-:Y:S02]  /*13f0*/  @!P4 IMAD.IADD R17, R17, 0x1, -R6.reuse ;  /* 0x000000011111c824 */ /* 0x100fe400078e0a06 */
[----:B------:R-:W-:Y:S02]  /*1400*/  @!P0 IMAD.IADD R19, R19, 0x1, -R6 ;  /* 0x0000000113138824 */ /* 0x000fe400078e0a06 */
[C---:B------:R-:W-:Y:S01]  /*1410*/  IMAD R18, R6.reuse, R21, R20 ;  /* 0x0000001506127224 */ /* 0x040fe200078e0214 */
[----:B------:R-:W-:Y:S01]  /*1420*/  ISETP.GT.U32.AND P4, PT, R6, R17, PT ;  /* 0x000000110600720c */ /* 0x000fe20003f84070 */
[--C-:B------:R-:W-:Y:S01]  /*1430*/  @!P6 IMAD.IADD R16, R16, 0x1, -R6.reuse ;  /* 0x000000011010e824 */ /* 0x100fe200078e0a06 */
[----:B------:R-:W-:Y:S01]  /*1440*/  ISETP.GT.U32.AND P0, PT, R6, R19, PT ;  /* 0x000000130600720c */ /* 0x000fe20003f04070 */
[----:B------:R-:W-:Y:S01]  /*1450*/  @!P5 IMAD.IADD R15, R15, 0x1, -R6 ;  /* 0x000000010f0fd824 */ /* 0x000fe200078e0a06 */
[----:B------:R-:W-:Y:S01]  /*1460*/  ISETP.GE.AND P6, PT, R24, RZ, PT ;  /* 0x000000ff1800720c */ /* 0x000fe20003fc6270 */
[----:B------:R-:W-:Y:S01]  /*1470*/  VIADD R20, R2, 0x33 ;  /* 0x0000003302147836 */ /* 0x000fe20000000000 */
[----:B------:R-:W-:Y:S01]  /*1480*/  ISETP.GE.AND P5, PT, R23, RZ, PT ;  /* 0x000000ff1700720c */ /* 0x000fe20003fa6270 */
[----:B------:R-:W-:-:S02]  /*1490*/  IMAD.MOV.U32 R13, RZ, RZ, R15 ;  /* 0x000000ffff0d7224 */ /* 0x000fc400078e000f */
[----:B------:R-:W-:-:S04]  /*14a0*/  IMAD.HI.U32 R15, R7, R22, RZ ;  /* 0x00000016070f7227 */ /* 0x000fc800078e00ff */
[----:B------:R-:W-:Y:S01]  /*14b0*/  @!P3 IMAD.MOV R13, RZ, RZ, -R13 ;  /* 0x000000ffff0db224 */ /* 0x000fe200078e0a0d */
[----:B------:R-:W-:Y:S01]  /*14c0*/  ISETP.GT.U32.AND P3, PT, R6, R16, PT ;  /* 0x000000100600720c */ /* 0x000fe20003f64070 */
[----:B------:R-:W-:Y:S02]  /*14d0*/  IMAD.MOV R15, RZ, RZ, -R15 ;  /* 0x000000ffff0f7224 */ /* 0x000fe400078e0a0f */
[--C-:B------:R-:W-:Y:S01]  /*14e0*/  @!P4 IMAD.IADD R17, R17, 0x1, -R6.reuse ;  /* 0x000000011111c824 */ /* 0x100fe200078e0a06 */
[----:B------:R-:W-:Y:S01]  /*14f0*/  ISETP.GE.AND P4, PT, R26, RZ, PT ;  /* 0x000000ff1a00720c */ /* 0x000fe20003f86270 */
[----:B------:R-:W-:Y:S01]  /*1500*/  @!P0 IMAD.IADD R19, R19, 0x1, -R6 ;  /* 0x0000000113138824 */ /* 0x000fe200078e0a06 */
[----:B------:R-:W-:Y:S01]  /*1510*/  IABS R26, R29 ;  /* 0x0000001d001a7213 */ /* 0x000fe20000000000 */
[----:B------:R-:W-:Y:S02]  /*1520*/  IMAD R21, R6, R15, R22 ;  /* 0x0000000f06157224 */ /* 0x000fe400078e0216 */
[----:B------:R-:W-:-:S02]  /*1530*/  IMAD.MOV.U32 R15, RZ, RZ, R17 ;  /* 0x000000ffff0f7224 */ /* 0x000fc400078e0011 */
[----:B------:R-:W-:Y:S02]  /*1540*/  IMAD.MOV.U32 R17, RZ, RZ, R19 ;  /* 0x000000ffff117224 */ /* 0x000fe400078e0013 */
[----:B------:R-:W-:Y:S01]  /*1550*/  @!P3 IMAD.IADD R16, R16, 0x1, -R6 ;  /* 0x000000011010b824 */ /* 0x000fe200078e0a06 */
[C---:B------:R-:W-:Y:S01]  /*1560*/  ISETP.GT.U32.AND P3, PT, R6.reuse, R18, PT ;  /* 0x000000120600720c */ /* 0x040fe20003f64070 */
[----:B------:R-:W-:Y:S01]  /*1570*/  @!P6 IMAD.MOV R17, RZ, RZ, -R17 ;  /* 0x000000ffff11e224 */ /* 0x000fe200078e0a11 */
[----:B------:R-:W-:Y:S01]  /*1580*/  ISETP.GT.U32.AND P6, PT, R6, R21, PT ;  /* 0x000000150600720c */ /* 0x000fe20003fc4070 */
[----:B------:R-:W-:Y:S01]  /*1590*/  @!P2 IMAD.MOV R15, RZ, RZ, -R15 ;  /* 0x000000ffff0fa224 */ /* 0x000fe200078e0a0f */
[----:B------:R-:W-:Y:S01]  /*15a0*/  ISETP.GE.AND P2, PT, R20, RZ, PT ;  /* 0x000000ff1400720c */ /* 0x000fe20003f46270 */
[C---:B------:R-:W-:Y:S01]  /*15b0*/  VIADD R22, R2.reuse, 0x32 ;  /* 0x0000003202167836 */ /* 0x040fe20000000000 */
[----:B------:R-:W-:Y:S01]  /*15c0*/  IABS R20, R20 ;  /* 0x0000001400147213 */ /* 0x000fe20000000000 */
[----:B------:R-:W-:Y:S01]  /*15d0*/  VIADD R23, R2, 0x31 ;  /* 0x0000003102177836 */ /* 0x000fe20000000000 */
[----:B------:R-:W-:Y:S01]  /*15e0*/  @!P5 IADD3 R16, -R16, RZ, RZ ;  /* 0x000000ff1010d210 */ /* 0x000fe20007ffe1ff */
[----:B------:R-:W-:Y:S01]  /*15f0*/  @!P1 IMAD.MOV R14, RZ, RZ, -R14 ;  /* 0x000000ffff0e9224 */ /* 0x000fe200078e0a0e */
[----:B------:R-:W-:Y:S01]  /*1600*/  ISETP.GE.AND P5, PT, R22, RZ, PT ;  /* 0x000000ff1600720c */ /* 0x000fe20003fa6270 */
[----:B------:R-:W-:Y:S01]  /*1610*/  IMAD.HI.U32 R19, R7, R20, RZ ;  /* 0x0000001407137227 */ /* 0x000fe200078e00ff */
[----:B------:R-:W-:-:S02]  /*1620*/  IABS R22, R22 ;  /* 0x0000001600167213 */ /* 0x000fc40000000000 */
[----:B------:R-:W-:Y:S01]  /*1630*/  ISETP.GE.AND P1, PT, R25, RZ, PT ;  /* 0x000000ff1900720c */ /* 0x000fe20003f26270 */
[----:B------:R-:W-:Y:S01]  /*1640*/  IMAD.MOV R19, RZ, RZ, -R19 ;  /* 0x000000ffff137224 */ /* 0x000fe200078e0a13 */
[----:B------:R-:W-:Y:S01]  /*1650*/  ISETP.GE.AND P0, PT, R23, RZ, PT ;  /* 0x000000ff1700720c */ /* 0x000fe20003f06270 */
[----:B------:R-:W-:Y:S01]  /*1660*/  @!P6 IMAD.IADD R21, R21, 0x1, -R6 ;  /* 0x000000011515e824 */ /* 0x000fe200078e0a06 */
[----:B------:R-:W-:Y:S01]  /*1670*/  IABS R25, R23 ;  /* 0x0000001700197213 */ /* 0x000fe20000000000 */
[----:B------:R-:W-:Y:S02]  /*1680*/  IMAD.MOV.U32 R23, RZ, RZ, R22 ;  /* 0x000000ffff177224 */ /* 0x000fe400078e0016 */
[C---:B------:R-:W-:Y:S01]  /*1690*/  IMAD R20, R6.reuse, R19, R20 ;  /* 0x0000001306147224 */ /* 0x040fe200078e0214 */
[----:B------:R-:W-:Y:S01]  /*16a0*/  ISETP.GT.U32.AND P6, PT, R6, R21, PT ;  /* 0x000000150600720c */ /* 0x000fe20003fc4070 */
[----:B------:R-:W-:-:S04]  /*16b0*/  IMAD.HI.U32 R19, R7, R23, RZ ;  /* 0x0000001707137227 */ /* 0x000fc800078e00ff */
[----:B------:R-:W-:Y:S02]  /*16c0*/  IMAD.MOV R24, RZ, RZ, -R19 ;  /* 0x000000ffff187224 */ /* 0x000fe400078e0a13 */
[----:B------:R-:W-:-:S04]  /*16d0*/  IMAD.HI.U32 R19, R7, R26, RZ ;  /* 0x0000001a07137227 */ /* 0x000fc800078e00ff */
[----:B------:R-:W-:-:S04]  /*16e0*/  IMAD.HI.U32 R22, R7, R25, RZ ;  /* 0x0000001907167227 */ /* 0x000fc800078e00ff */
[----:B------:R-:W-:Y:S01]  /*16f0*/  IMAD R23, R6, R24, R23 ;  /* 0x0000001806177224 */ /* 0x000fe200078e0217 */
[----:B------:R-:W-:Y:S01]  /*1700*/  IABS R24, R32 ;  /* 0x0000002000187213 */ /* 0x000fe20000000000 */
[----:B------:R-:W-:Y:S02]  /*1710*/  IMAD.MOV R27, RZ, RZ, -R19 ;  /* 0x000000ffff1b7224 */ /* 0x000fe400078e0a13 */
[----:B------:R-:W-:Y:S02]  /*1720*/  @!P3 IMAD.IADD R18, R18, 0x1, -R6 ;  /* 0x000000011212b824 */ /* 0x000fe400078e0a06 */
[----:B------:R-:W-:-:S03]  /*1730*/  IMAD.HI.U32 R19, R7, R28, RZ ;  /* 0x0000001c07137227 */ /* 0x000fc600078e00ff */
[C---:B------:R-:W-:Y:S01]  /*1740*/  ISETP.GT.U32.AND P3, PT, R6.reuse, R18, PT ;  /* 0x000000120600720c */ /* 0x040fe20003f64070 */
[----:B------:R-:W-:Y:S02]  /*1750*/  IMAD.MOV R22, RZ, RZ, -R22 ;  /* 0x000000ffff167224 */ /* 0x000fe400078e0a16 */
[----:B------:R-:W-:Y:S01]  /*1760*/  @!P6 IMAD.IADD R21, R21, 0x1, -R6 ;  /* 0x000000011515e824 */ /* 0x000fe200078e0a06 */
[C---:B------:R-:W-:Y:S01]  /*1770*/  ISETP.GT.U32.AND P6, PT, R6.reuse, R23, PT ;  /* 0x000000170600720c */ /* 0x040fe20003fc4070 */
[----:B------:R-:W-:Y:S02]  /*1780*/  IMAD.MOV R19, RZ, RZ, -R19 ;  /* 0x000000ffff137224 */ /* 0x000fe400078e0a13 */
[C---:B------:R-:W-:Y:S02]  /*1790*/  IMAD R22, R6.reuse, R22, R25 ;  /* 0x0000001606167224 */ /* 0x040fe400078e0219 */
[----:B------:R-:W-:Y:S02]  /*17a0*/  IMAD R25, R6, R27, R26 ;  /* 0x0000001b06197224 */ /* 0x000fe400078e021a */
[----:B------:R-:W-:-:S02]  /*17b0*/  IMAD.MOV.U32 R27, RZ, RZ, R24 ;  /* 0x000000ffff1b7224 */ /* 0x000fc400078e0018 */
[C---:B------:R-:W-:Y:S02]  /*17c0*/  IMAD R24, R6.reuse, R19, R28 ;  /* 0x0000001306187224 */ /* 0x040fe400078e021c */
[----:B------:R-:W-:Y:S01]  /*17d0*/  IMAD.MOV.U32 R19, RZ, RZ, R21 ;  /* 0x000000ffff137224 */ /* 0x000fe200078e0015 */
[----:B------:R-:W-:Y:S01]  /*17e0*/  IABS R21, R33 ;  /* 0x0000002100157213 */ /* 0x000fe20000000000 */
[--C-:B------:R-:W-:Y:S01]  /*17f0*/  @!P6 IMAD.IADD R23, R23, 0x1, -R6.reuse ;  /* 0x000000011717e824 */ /* 0x100fe200078e0a06 */
[C---:B------:R-:W-:Y:S01]  /*1800*/  ISETP.GT.U32.AND P6, PT, R6.reuse, R24, PT ;  /* 0x000000180600720c */ /* 0x040fe20003fc4070 */
[----:B------:R-:W-:Y:S01]  /*1810*/  @!P4 IMAD.MOV R19, RZ, RZ, -R19 ;  /* 0x000000ffff13c224 */ /* 0x000fe200078e0a13 */
[----:B------:R-:W-:Y:S01]  /*1820*/  ISETP.GT.U32.AND P4, PT, R6, R25, PT ;  /* 0x000000190600720c */ /* 0x000fe20003f84070 */
[----:B------:R-:W-:Y:S01]  /*1830*/  @!P3 IMAD.IADD R18, R18, 0x1, -R6 ;  /* 0x000000011212b824 */ /* 0x000fe200078e0a06 */
[----:B------:R-:W-:Y:S01]  /*1840*/  ISETP.GT.U32.AND P3, PT, R6, R20, PT ;  /* 0x000000140600720c */ /* 0x000fe20003f64070 */
[----:B------:R-:W-:-:S03]  /*1850*/  IMAD.HI.U32 R26, R7, R27, RZ ;  /* 0x0000001b071a7227 */ /* 0x000fc600078e00ff */
[----:B------:R-:W-:Y:S01]  /*1860*/  @!P1 IADD3 R18, -R18, RZ, RZ ;  /* 0x000000ff12129210 */ /* 0x000fe20007ffe1ff */
[----:B------:R-:W-:Y:S01]  /*1870*/  IMAD.MOV R26, RZ, RZ, -R26 ;  /* 0x000000ffff1a7224 */ /* 0x000fe200078e0a1a */
[----:B------:R-:W-:Y:S01]  /*1880*/  ISETP.GT.U32.AND P1, PT, R6, R22, PT ;  /* 0x000000160600720c */ /* 0x000fe20003f24070 */
[----:B------:R-:W-:-:S04]  /*1890*/  IMAD.HI.U32 R28, R7, R30, RZ ;  /* 0x0000001e071c7227 */ /* 0x000fc800078e00ff */
[--C-:B------:R-:W-:Y:S02]  /*18a0*/  @!P4 IMAD.IADD R25, R25, 0x1, -R6.reuse ;  /* 0x000000011919c824 */ /* 0x100fe400078e0a06 */
[----:B------:R-:W-:Y:S02]  /*18b0*/  IMAD R27, R6, R26, R27 ;  /* 0x0000001a061b7224 */ /* 0x000fe400078e021b */
[----:B------:R-:W-:Y:S02]  /*18c0*/  IMAD.MOV.U32 R26, RZ, RZ, R21 ;  /* 0x000000ffff1a7224 */ /* 0x000fe400078e0015 */
[--C-:B------:R-:W-:Y:S01]  /*18d0*/  @!P6 IMAD.IADD R24, R24, 0x1, -R6.reuse ;  /* 0x000000011818e824 */ /* 0x100fe200078e0a06 */
[----:B------:R-:W-:Y:S01]  /*18e0*/  ISETP.GT.U32.AND P6, PT, R6, R25, PT ;  /* 0x000000190600720c */ /* 0x000fe20003fc4070 */
[----:B------:R-:W-:Y:S02]  /*18f0*/  @!P3 IMAD.IADD R20, R20, 0x1, -R6 ;  /* 0x000000011414b824 */ /* 0x000fe400078e0a06 */
[----:B------:R-:W-:-:S03]  /*1900*/  IMAD.HI.U32 R21, R7, R26, RZ ;  /* 0x0000001a07157227 */ /* 0x000fc600078e00ff */
[----:B------:R-:W-:Y:S01]  /*1910*/  ISETP.GT.U32.AND P3, PT, R6, R20, PT ;  /* 0x000000140600720c */ /* 0x000fe20003f64070 */
[----:B------:R-:W-:Y:S02]  /*1920*/  IMAD.MOV R21, RZ, RZ, -R21 ;  /* 0x000000ffff157224 */ /* 0x000fe400078e0a15 */
[----:B------:R-:W-:Y:S01]  /*1930*/  @!P1 IMAD.IADD R22, R22, 0x1, -R6 ;  /* 0x0000000116169824 */ /* 0x000fe200078e0a06 */
[C---:B------:R-:W-:Y:S01]  /*1940*/  ISETP.GT.U32.AND P1, PT, R6.reuse, R23, PT ;  /* 0x000000170600720c */ /* 0x040fe20003f24070 */
[C---:B------:R-:W-:Y:S02]  /*1950*/  IMAD R26, R6.reuse, R21, R26 ;  /* 0x00000015061a7224 */ /* 0x040fe400078e021a */
[----:B------:R-:W-:Y:S01]  /*1960*/  @!P6 IMAD.IADD R25, R25, 0x1, -R6 ;  /* 0x000000011919e824 */ /* 0x000fe200078e0a06 */
[----:B------:R-:W-:Y:S01]  /*1970*/  ISETP.GT.U32.AND P4, PT, R6, R22, PT ;  /* 0x000000160600720c */ /* 0x000fe20003f84070 */
[----:B------:R-:W-:Y:S01]  /*1980*/  VIADD R60, R2, 0x6 ;  /* 0x00000006023c7836 */ /* 0x000fe20000000000 */
[----:B------:R-:W-:Y:S01]  /*1990*/  ISETP.GT.U32.AND P6, PT, R6, R26, PT ;  /* 0x0000001a0600720c */ /* 0x000fe20003fc4070 */
[----:B------:R-:W-:-:S02]  /*19a0*/  VIADD R64, R2, 0x4 ;  /* 0x0000000402407836 */ /* 0x000fc40000000000 */
[--C-:B------:R-:W-:Y:S01]  /*19b0*/  @!P3 IMAD.IADD R20, R20, 0x1, -R6.reuse ;  /* 0x000000011414b824 */ /* 0x100fe200078e0a06 */
[----:B------:R-:W-:Y:S01]  /*19c0*/  ISETP.GE.AND P3, PT, R29, RZ, PT ;  /* 0x000000ff1d00720c */ /* 0x000fe20003f66270 */
[----:B------:R-:W-:Y:S01]  /*19d0*/  VIADD R62, R2, 0x5 ;  /* 0x00000005023e7836 */ /* 0x000fe20000000000 */
[----:B------:R-:W-:Y:S01]  /*19e0*/  IABS R29, R34 ;  /* 0x00000022001d7213 */ /* 0x000fe20000000000 */
[----:B------:R-:W-:Y:S01]  /*19f0*/  @!P1 IMAD.IADD R23, R23, 0x1, -R6 ;  /* 0x0000000117179824 */ /* 0x000fe200078e0a06 */
[C---:B------:R-:W-:Y:S01]  /*1a00*/  ISETP.GT.U32.AND P1, PT, R6.reuse, R27, PT ;  /* 0x0000001b0600720c */ /* 0x040fe20003f24070 */
[----:B------:R-:W-:Y:S01]  /*1a10*/  @!P2 IMAD.MOV R20, RZ, RZ, -R20 ;  /* 0x000000ffff14a224 */ /* 0x000fe200078e0a14 */
[----:B------:R-:W-:Y:S01]  /*1a20*/  ISETP.GT.U32.AND P2, PT, R6, R24, PT ;  /* 0x000000180600720c */ /* 0x000fe20003f44070 */
[--C-:B------:R-:W-:Y:S01]  /*1a30*/  @!P4 IMAD.IADD R22, R22, 0x1, -R6.reuse ;  /* 0x000000011616c824 */ /* 0x100fe200078e0a06 */
[----:B------:R-:W-:Y:S01]  /*1a40*/  ISETP.GE.AND P4, PT, R31, RZ, PT ;  /* 0x000000ff1f00720c */ /* 0x000fe20003f86270 */
[----:B------:R-:W-:Y:S01]  /*1a50*/  @!P6 IMAD.IADD R26, R26, 0x1, -R6 ;  /* 0x000000011a1ae824 */ /* 0x000fe200078e0a06 */
[----:B------:R-:W-:Y:S01]  /*1a60*/  IABS R91, R60 ;  /* 0x0000003c005b7213 */ /* 0x000fe20000000000 */
[----:B------:R-:W-:Y:S01]  /*1a70*/  IMAD.HI.U32 R21, R7, R29, RZ ;  /* 0x0000001d07157227 */ /* 0x000fe200078e00ff */
[----:B------:R-:W-:-:S02]  /*1a80*/  IABS R95, R64 ;  /* 0x00000040005f7213 */ /* 0x000fc40000000000 */
[----:B------:R-:W-:Y:S01]  /*1a90*/  IABS R93, R62 ;  /* 0x0000003e005d7213 */ /* 0x000fe20000000000 */
[----:B------:R-:W-:Y:S01]  /*1aa0*/  @!P0 IMAD.MOV R22, RZ, RZ, -R22 ;  /* 0x000000ffff168224 */ /* 0x000fe200078e0a16 */
[----:B------:R-:W-:Y:S01]  /*1ab0*/  ISETP.GT.U32.AND P0, PT, R6, R26, PT ;  /* 0x0000001a0600720c */ /* 0x000fe20003f04070 */
[----:B------:R-:W-:Y:S02]  /*1ac0*/  IMAD.MOV R21, RZ, RZ, -R21 ;  /* 0x000000ffff157224 */ /* 0x000fe400078e0a15 */
[--C-:B------:R-:W-:Y:S01]  /*1ad0*/  @!P1 IMAD.IADD R27, R27, 0x1, -R6.reuse ;  /* 0x000000011b1b9824 */ /* 0x100fe200078e0a06 */
[----:B------:R-:W-:Y:S01]  /*1ae0*/  ISETP.GE.AND P1, PT, R33, RZ, PT ;  /* 0x000000ff2100720c */ /* 0x000fe20003f26270 */
[----:B------:R-:W-:Y:S01]  /*1af0*/  @!P2 IMAD.IADD R24, R24, 0x1, -R6 ;  /* 0x000000011818a824 */ /* 0x000fe200078e0a06 */
[----:B------:R-:W-:Y:S01]  /*1b00*/  ISETP.GE.AND P2, PT, R32, RZ, PT ;  /* 0x000000ff2000720c */ /* 0x000fe20003f46270 */
[----:B------:R-:W-:Y:S01]  /*1b10*/  IMAD.MOV R31, RZ, RZ, -R28 ;  /* 0x000000ffff1f7224 */ /* 0x000fe200078e0a1c */
[----:B------:R-:W-:Y:S01]  /*1b20*/  IADD3 R33, R2, 0x2a, RZ ;  /* 0x0000002a02217810 */ /* 0x000fe20007ffe0ff */
[C---:B------:R-:W-:Y:S01]  /*1b30*/  IMAD R29, R6.reuse, R21, R29 ;  /* 0x00000015061d7224 */ /* 0x040fe200078e021d */
[----:B------:R-:W-:Y:S01]  /*1b40*/  IABS R32, R36 ;  /* 0x0000002400207213 */ /* 0x000fe20000000000 */
[----:B------:R-:W-:Y:S01]  /*1b50*/  IMAD.MOV.U32 R21, RZ, RZ, R23 ;  /* 0x000000ffff157224 */ /* 0x000fe200078e0017 */
[C---:B------:R-:W-:Y:S01]  /*1b60*/  ISETP.GT.U32.AND P6, PT, R6.reuse, R27, PT ;  /* 0x0000001b0600720c */ /* 0x040fe20003fc4070 */
[C---:B------:R-:W-:Y:S01]  /*1b70*/  IMAD R28, R6.reuse, R31, R30 ;  /* 0x0000001f061c7224 */ /* 0x040fe200078e021e */
[----:B------:R-:W-:Y:S01]  /*1b80*/  IABS R31, R33 ;  /* 0x00000021001f7213 */ /* 0x000fe20000000000 */
[----:B------:R-:W-:Y:S01]  /*1b90*/  @!P5 IMAD.MOV R21, RZ, RZ, -R21 ;  /* 0x000000ffff15d224 */ /* 0x000fe200078e0a15 */
[----:B------:R-:W-:Y:S01]  /*1ba0*/  ISETP.GT.U32.AND P5, PT, R6, R29, PT ;  /* 0x0000001d0600720c */ /* 0x000fe20003fa4070 */
[----:B------:R-:W-:-:S04]  /*1bb0*/  IMAD.HI.U32 R30, R7, R32, RZ ;  /* 0x00000020071e7227 */ /* 0x000fc800078e00ff */
[----:B------:R-:W-:Y:S01]  /*1bc0*/  @!P4 IMAD.MOV R24, RZ, RZ, -R24 ;  /* 0x000000ffff18c224 */ /* 0x000fe200078e0a18 */
[----:B------:R-:W-:Y:S01]  /*1bd0*/  ISETP.GT.U32.AND P4, PT, R6, R28, PT ;  /* 0x0000001c0600720c */ /* 0x000fe20003f84070 */
[----:B------:R-:W-:Y:S01]  /*1be0*/  @!P0 IMAD.IADD R26, R26, 0x1, -R6 ;  /* 0x000000011a1a8824 */ /* 0x000fe200078e0a06 */
[----:B------:R-:W-:Y:S01]  /*1bf0*/  ISETP.GE.AND P0, PT, R33, RZ, PT ;  /* 0x000000ff2100720c */ /* 0x000fe20003f06270 */
[----:B------:R-:W-:Y:S02]  /*1c00*/  IMAD.MOV.U32 R23, RZ, RZ, R25 ;  /* 0x000000ffff177224 */ /* 0x000fe400078e0019 */
[----:B------:R-:W-:Y:S01]  /*1c10*/  IMAD.HI.U32 R25, R7, R31, RZ ;  /* 0x0000001f07197227 */ /* 0x000fe200078e00ff */
[----:B------:R-:W-:-:S03]  /*1c20*/  @!P1 IADD3 R26, -R26, RZ, RZ ;  /* 0x000000ff1a1a9210 */ /* 0x000fc60007ffe1ff */
[----:B------:R-:W-:Y:S02]  /*1c30*/  IMAD.MOV R33, RZ, RZ, -R30 ;  /* 0x000000ffff217224 */ /* 0x000fe400078e0a1e */
[----:B------:R-:W-:Y:S02]  /*1c40*/  IMAD.MOV R25, RZ, RZ, -R25 ;  /* 0x000000ffff197224 */ /* 0x000fe400078e0a19 */
[C---:B------:R-:W-:Y:S02]  /*1c50*/  IMAD R30, R6.reuse, R33, R32 ;  /* 0x00000021061e7224 */ /* 0x040fe400078e0220 */
[----:B------:R-:W-:Y:S01]  /*1c60*/  @!P6 IMAD.IADD R27, R27, 0x1, -R6 ;  /* 0x000000011b1be824 */ /* 0x000fe200078e0a06 */
[----:B------:R-:W-:Y:S01]  /*1c70*/  ISETP.GE.AND P6, PT, R35, RZ, PT ;  /* 0x000000ff2300720c */ /* 0x000fe20003fc6270 */
[C---:B------:R-:W-:Y:S01]  /*1c80*/  IMAD R31, R6.reuse, R25, R31 ;  /* 0x00000019061f7224 */ /* 0x040fe200078e021f */
[----:B------:R-:W-:Y:S01]  /*1c90*/  ISETP.GT.U32.AND P1, PT, R6, R30, PT ;  /* 0x0000001e0600720c */ /* 0x000fe20003f24070 */
[----:B------:R-:W-:-:S02]  /*1ca0*/  VIADD R35, R2, 0x28 ;  /* 0x0000002802237836 */ /* 0x000fc40000000000 */
[----:B------:R-:W-:Y:S02]  /*1cb0*/  IMAD.MOV.U32 R25, RZ, RZ, R27 ;  /* 0x000000ffff197224 */ /* 0x000fe400078e001b */
[--C-:B------:R-:W-:Y:S02]  /*1cc0*/  @!P5 IMAD.IADD R29, R29, 0x1, -R6.reuse ;  /* 0x000000011d1dd824 */ /* 0x100fe400078e0a06 */
[----:B------:R-:W-:Y:S01]  /*1cd0*/  @!P3 IMAD.MOV R23, RZ, RZ, -R23 ;  /* 0x000000ffff17b224 */ /* 0x000fe200078e0a17 */
[----:B------:R-:W-:Y:S01]  /*1ce0*/  ISETP.GE.AND P3, PT, R34, RZ, PT ;  /* 0x000000ff2200720c */ /* 0x000fe20003f66270 */
[--C-:B------:R-:W-:Y:S01]  /*1cf0*/  @!P4 IMAD.IADD R28, R28, 0x1, -R6.reuse ;  /* 0x000000011c1cc824 */ /* 0x100fe200078e0a06 */
[----:B------:R-:W-:Y:S01]  /*1d00*/  IABS R34, R35 ;  /* 0x0000002300227213 */ /* 0x000fe20000000000 */
[----:B------:R-:W-:Y:S01]  /*1d10*/  @!P2 IMAD.MOV R25, RZ, RZ, -R25 ;  /* 0x000000ffff19a224 */ /* 0x000fe200078e0a19 */
[----:B------:R-:W-:Y:S01]  /*1d20*/  ISETP.GT.U32.AND P2, PT, R6, R31, PT ;  /* 0x0000001f0600720c */ /* 0x000fe20003f44070 */
[----:B------:R-:W-:Y:S01]  /*1d30*/  @!P1 IMAD.IADD R30, R30, 0x1, -R6 ;  /* 0x000000011e1e9824 */ /* 0x000fe200078e0a06 */
[C---:B------:R-:W-:Y:S01]  /*1d40*/  ISETP.GT.U32.AND P5, PT, R6.reuse, R29, PT ;  /* 0x0000001d0600720c */ /* 0x040fe20003fa4070 */
[----:B------:R-:W-:Y:S01]  /*1d50*/  IMAD.MOV.U32 R33, RZ, RZ, R34 ;  /* 0x000000ffff217224 */ /* 0x000fe200078e0022 */
[----:B------:R-:W-:Y:S01]  /*1d60*/  ISETP.GT.U32.AND P4, PT, R6, R28, PT ;  /* 0x0000001c0600720c */ /* 0x000fe20003f84070 */
[----:B------:R-:W-:Y:S01]  /*1d70*/  VIADD R66, R2, 0x1 ;  /* 0x0000000102427836 */ /* 0x000fe20000000000 */
[----:B------:R-:W-:Y:S01]  /*1d80*/  IABS R34, R37 ;  /* 0x0000002500227213 */ /* 0x000fe20000000000 */
[----:B------:R-:W-:Y:S01]  /*1d90*/  IMAD.HI.U32 R27, R7, R33, RZ ;  /* 0x00000021071b7227 */ /* 0x000fe200078e00ff */
[----:B------:R-:W-:-:S02]  /*1da0*/  ISETP.GT.U32.AND P1, PT, R6, R30, PT ;  /* 0x0000001e0600720c */ /* 0x000fc40003f24070 */
[----:B------:R-:W-:Y:S01]  /*1db0*/  IABS R101, R66 ;  /* 0x0000004200657213 */ /* 0x000fe20000000000 */
[----:B------:R-:W-:Y:S02]  /*1dc0*/  IMAD.MOV R27, RZ, RZ, -R27 ;  /* 0x000000ffff1b7224 */ /* 0x000fe400078e0a1b */
[--C-:B------:R-:W-:Y:S02]  /*1dd0*/  @!P2 IMAD.IADD R31, R31, 0x1, -R6.reuse ;  /* 0x000000011f1fa824 */ /* 0x100fe400078e0a06 */
[--C-:B------:R-:W-:Y:S01]  /*1de0*/  @!P5 IMAD.IADD R29, R29, 0x1, -R6.reuse ;  /* 0x000000011d1dd824 */ /* 0x100fe200078e0a06 */
[----:B------:R-:W-:Y:S01]  /*1df0*/  ISETP.GE.AND P5, PT, R36, RZ, PT ;  /* 0x000000ff2400720c */ /* 0x000fe20003fa6270 */
[----:B------:R-:W-:Y:S01]  /*1e00*/  IMAD.HI.U32 R32, R7, R34, RZ ;  /* 0x0000002207207227 */ /* 0x000fe200078e00ff */
[----:B------:R-:W-:Y:S02]  /*1e10*/  ISETP.GT.U32.AND P2, PT, R6, R31, PT ;  /* 0x0000001f0600720c */ /* 0x000fe40003f44070 */
[----:B------:R-:W-:Y:S01]  /*1e20*/  IABS R36, R38 ;  /* 0x0000002600247213 */ /* 0x000fe20000000000 */
[----:B------:R-:W-:Y:S01]  /*1e30*/  @!P4 IMAD.IADD R28, R28, 0x1, -R6 ;  /* 0x000000011c1cc824 */ /* 0x000fe200078e0a06 */
[----:B------:R-:W-:Y:S01]  /*1e40*/  ISETP.GE.AND P4, PT, R35, RZ, PT ;  /* 0x000000ff2300720c */ /* 0x000fe20003f86270 */
[----:B------:R-:W-:-:S02]  /*1e50*/  IMAD R33, R6, R27, R33 ;  /* 0x0000001b06217224 */ /* 0x000fc400078e0221 */
[----:B------:R-:W-:Y:S02]  /*1e60*/  IMAD.MOV.U32 R27, RZ, RZ, R29 ;  /* 0x000000ffff1b7224 */ /* 0x000fe400078e001d */
[----:B------:R-:W-:Y:S02]  /*1e70*/  IMAD.MOV R35, RZ, RZ, -R32 ;  /* 0x000000ffff237224 */ /* 0x000fe400078e0a20 */
[----:B------:R-:W-:Y:S01]  /*1e80*/  @!P3 IMAD.MOV R27, RZ, RZ, -R27 ;  /* 0x000000ffff1bb224 */ /* 0x000fe200078e0a1b */
[C---:B------:R-:W-:Y:S01]  /*1e90*/  ISETP.GT.U32.AND P3, PT, R6.reuse, R33, PT ;  /* 0x000000210600720c */ /* 0x040fe20003f64070 */
[----:B------:R-:W-:Y:S02]  /*1ea0*/  IMAD R32, R6, R35, R34 ;  /* 0x0000002306207224 */ /* 0x000fe400078e0222 */
[----:B------:R-:W-:-:S04]  /*1eb0*/  IMAD.HI.U32 R29, R7, R36, RZ ;  /* 0x00000024071d7227 */ /* 0x000fc800078e00ff */
[--C-:B------:R-:W-:Y:S01]  /*1ec0*/  @!P1 IMAD.IADD R30, R30, 0x1, -R6.reuse ;  /* 0x000000011e1e9824 */ /* 0x100fe200078e0a06 */
[----:B------:R-:W-:Y:S01]  /*1ed0*/  ISETP.GT.U32.AND P1, PT, R6, R32, PT ;  /* 0x000000200600720c */ /* 0x000fe20003f24070 */
[----:B------:R-:W-:Y:S02]  /*1ee0*/  IMAD.MOV R29, RZ, RZ, -R29 ;  /* 0x000000ffff1d7224 */ /* 0x000fe400078e0a1d */
[----:B------:R-:W-:Y:S01]  /*1ef0*/  @!P2 IMAD.IADD R31, R31, 0x1, -R6 ;  /* 0x000000011f1fa824 */ /* 0x000fe200078e0a06 */
[----:B------:R-:W-:Y:S01]  /*1f00*/  ISETP.GE.AND P2, PT, R38, RZ, PT ;  /* 0x000000ff2600720c */ /* 0x000fe20003f46270 */
[----:B------:R-:W-:Y:S01]  /*1f10*/  IMAD R35, R6, R29, R36 ;  /* 0x0000001d06237224 */ /* 0x000fe200078e0224 */
[----:B------:R-:W-:Y:S01]  /*1f20*/  @!P5 IADD3 R30, -R30, RZ, RZ ;  /* 0x000000ff1e1ed210 */ /* 0x000fe20007ffe1ff */
[----:B------:R-:W-:Y:S02]  /*1f30*/  VIADD R34, R2, 0x25 ;  /* 0x0000002502227836 */ /* 0x000fe40000000000 */
[----:B------:R-:W-:-:S02]  /*1f40*/  IMAD.MOV.U32 R29, RZ, RZ, R31 ;  /* 0x000000ffff1d7224 */ /* 0x000fc400078e001f */
[--C-:B------:R-:W-:Y:S02]  /*1f50*/  @!P3 IMAD.IADD R33, R33, 0x1, -R6.reuse ;  /* 0x000000012121b824 */ /* 0x100fe400078e0a06 */
[----:B------:R-:W-:Y:S01]  /*1f60*/  @!P0 IMAD.MOV R29, RZ, RZ, -R29 ;  /* 0x000000ffff1d8224 */ /* 0x000fe200078e0a1d */
[----:B------:R-:W-:Y:S01]  /*1f70*/  ISETP.GE.AND P0, PT, R34, RZ, PT ;  /* 0x000000ff2200720c */ /* 0x000fe20003f06270 */
[----:B------:R-:W-:Y:S01]  /*1f80*/  VIADD R31, R2, 0x24 ;  /* 0x00000024021f7836 */ /* 0x000fe20000000000 */
[----:B------:R-:W-:Y:S01]  /*1f90*/  IABS R34, R34 ;  /* 0x0000002200227213 */ /* 0x000fe20000000000 */
[----:B------:R-:W-:Y:S01]  /*1fa0*/  @!P1 IMAD.IADD R32, R32, 0x1, -R6 ;  /* 0x0000000120209824 */ /* 0x000fe200078e0a06 */
[----:B------:R-:W-:Y:S01]  /*1fb0*/  ISETP.GT.U32.AND P3, PT, R6, R33, PT ;  /* 0x000000210600720c */ /* 0x000fe20003f64070 */
[----:B------:R-:W-:Y:S01]  /*1fc0*/  @!P6 IMAD.MOV R28, RZ, RZ, -R28 ;  /* 0x000000ffff1ce224 */ /* 0x000fe200078e0a1c */
[----:B------:R-:W-:Y:S01]  /*1fd0*/  ISETP.GE.AND P5, PT, R31, RZ, PT ;  /* 0x000000ff1f00720c */ /* 0x000fe20003fa6270 */
[----:B------:R-:W-:Y:S01]  /*1fe0*/  IMAD.HI.U32 R36, R7, R39, RZ ;  /* 0x0000002707247227 */ /* 0x000fe200078e00ff */
[----:B------:R-:W-:-:S02]  /*1ff0*/  IABS R38, R31 ;  /* 0x0000001f00267213 */ /* 0x000fc40000000000 */
[----:B------:R-:W-:Y:S01]  /*2000*/  ISETP.GT.U32.AND P1, PT, R6, R32, PT ;  /* 0x000000200600720c */ /* 0x000fe20003f24070 */
[----:B------:R-:W-:Y:S01]  /*2010*/  IMAD.HI.U32 R31, R7, R34, RZ ;  /* 0x00000022071f7227 */ /* 0x000fe200078e00ff */
[----:B------:R-:W-:-:S03]  /*2020*/  ISETP.GE.AND P6, PT, R37, RZ, PT ;  /* 0x000000ff2500720c */ /* 0x000fc60003fc6270 */
[----:B------:R-:W-:Y:S02]  /*2030*/  IMAD.MOV R37, RZ, RZ, -R31 ;  /* 0x000000ffff257224 */ /* 0x000fe400078e0a1f */
[----:B------:R-:W-:Y:S01]  /*2040*/  @!P3 IMAD.IADD R33, R33, 0x1, -R6 ;  /* 0x000000012121b824 */ /* 0x000fe200078e0a06 */
[C---:B------:R-:W-:Y:S01]  /*2050*/  ISETP.GT.U32.AND P3, PT, R6.reuse, R35, PT ;  /* 0x000000230600720c */ /* 0x040fe20003f64070 */
[----:B------:R-:W-:Y:S02]  /*2060*/  IMAD R34, R6, R37, R34 ;  /* 0x0000002506227224 */ /* 0x000fe400078e0222 */
[----:B------:R-:W-:Y:S02]  /*2070*/  IMAD.MOV.U32 R31, RZ, RZ, R33 ;  /* 0x000000ffff1f7224 */ /* 0x000fe400078e0021 */
[----:B------:R-:W-:Y:S01]  /*2080*/  @!P1 IMAD.IADD R32, R32, 0x1, -R6 ;  /* 0x0000000120209824 */ /* 0x000fe200078e0a06 */
[----:B------:R-:W-:Y:S01]  /*2090*/  ISETP.GT.U32.AND P1, PT, R6, R34, PT ;  /* 0x000000220600720c */ /* 0x000fe20003f24070 */
[----:B------:R-:W-:-:S02]  /*20a0*/  IMAD.MOV R36, RZ, RZ, -R36 ;  /* 0x000000ffff247224 */ /* 0x000fc400078e0a24 */
[----:B------:R-:W-:-:S04]  /*20b0*/  IMAD.HI.U32 R33, R7, R38, RZ ;  /* 0x0000002607217227 */ /* 0x000fc800078e00ff */
[--C-:B------:R-:W-:Y:S02]  /*20c0*/  @!P3 IMAD.IADD R35, R35, 0x1, -R6.reuse ;  /* 0x000000012323b824 */ /* 0x100fe400078e0a06 */
[C---:B------:R-:W-:Y:S01]  /*20d0*/  IMAD R36, R6.reuse, R36, R39 ;  /* 0x0000002406247224 */ /* 0x040fe200078e0227 */
[----:B------:R-:W-:Y:S01]  /*20e0*/  IABS R39, R44 ;  /* 0x0000002c00277213 */ /* 0x000fe20000000000 */
[----:B------:R-:W-:Y:S01]  /*20f0*/  IMAD.MOV R33, RZ, RZ, -R33 ;  /* 0x000000ffff217224 */ /* 0x000fe200078e0a21 */
[----:B------:R-:W-:Y:S01]  /*2100*/  ISETP.GT.U32.AND P3, PT, R6, R35, PT ;  /* 0x000000230600720c */ /* 0x000fe20003f64070 */
[----:B------:R-:W-:Y:S02]  /*2110*/  @!P1 IMAD.IADD R34, R34, 0x1, -R6 ;  /* 0x0000000122229824 */ /* 0x000fe400078e0a06 */
[C---:B------:R-:W-:Y:S02]  /*2120*/  IMAD R37, R6.reuse, R33, R38 ;  /* 0x0000002106257224 */ /* 0x040fe400078e0226 */
[----:B------:R-:W-:Y:S01]  /*2130*/  IMAD.HI.U32 R33, R7, R39, RZ ;  /* 0x0000002707217227 */ /* 0x000fe200078e00ff */
[----:B------:R-:W-:-:S03]  /*2140*/  ISETP.GT.U32.AND P1, PT, R6, R34, PT ;  /* 0x000000220600720c */ /* 0x000fc60003f24070 */
[----:B------:R-:W-:Y:S02]  /*2150*/  IMAD.MOV R38, RZ, RZ, -R33 ;  /* 0x000000ffff267224 */ /* 0x000fe400078e0a21 */
[----:B------:R-:W-:Y:S01]  /*2160*/  @!P6 IMAD.MOV R32, RZ, RZ, -R32 ;  /* 0x000000ffff20e224 */ /* 0x000fe200078e0a20 */
[C---:B------:R-:W-:Y:S01]  /*2170*/  ISETP.GT.U32.AND P6, PT, R6.reuse, R37, PT ;  /* 0x000000250600720c */ /* 0x040fe20003fc4070 */
[--C-:B------:R-:W-:Y:S01]  /*2180*/  @!P3 IMAD.IADD R35, R35, 0x1, -R6.reuse ;  /* 0x000000012323b824 */ /* 0x100fe200078e0a06 */
[C---:B------:R-:W-:Y:S01]  /*2190*/  ISETP.GT.U32.AND P3, PT, R6.reuse, R36, PT ;  /* 0x000000240600720c */ /* 0x040fe20003f64070 */
[----:B------:R-:W-:Y:S02]  /*21a0*/  IMAD R39, R6, R38, R39 ;  /* 0x0000002606277224 */ /* 0x000fe400078e0227 */
[----:B------:R-:W-:Y:S01]  /*21b0*/  @!P4 IMAD.MOV R31, RZ, RZ, -R31 ;  /* 0x000000ffff1fc224 */ /* 0x000fe200078e0a1f */
[----:B------:R-:W-:Y:S01]  /*21c0*/  ISETP.GE.AND P4, PT, R40, RZ, PT ;  /* 0x000000ff2800720c */ /* 0x000fe20003f86270 */
[----:B------:R-:W-:Y:S01]  /*21d0*/  IMAD R3, R3, UR40, RZ ;  /* 0x0000002803037c24 */ /* 0x000fe2000f8e02ff */
[----:B------:R-:W-:Y:S01]  /*21e0*/  @!P1 IADD3 R34, R34, -R6, RZ ;  /* 0x8000000622229210 */ /* 0x000fe20007ffe0ff */
[----:B------:R-:W-:Y:S01]  /*21f0*/  IMAD R78, R78, UR40, RZ ;  /* 0x000000284e4e7c24 */ /* 0x000fe2000f8e02ff */
[----:B------:R-:W-:Y:S01]  /*2200*/  ISETP.GT.U32.AND P1, PT, R6, R39, PT ;  /* 0x000000270600720c */ /* 0x000fe20003f24070 */
[----:B------:R-:W-:Y:S01]  /*2210*/  IMAD R4, R4, UR40, RZ ;  /* 0x0000002804047c24 */ /* 0x000fe2000f8e02ff */
[----:B------:R-:W-:Y:S01]  /*2220*/  IABS R40, R46 ;  /* 0x0000002e00287213 */ /* 0x000fe20000000000 */
[----:B------:R-:W-:-:S02]  /*2230*/  @!P6 IMAD.IADD R37, R37, 0x1, -R6 ;  /* 0x000000012525e824 */ /* 0x000fc400078e0a06 */
[--C-:B------:R-:W-:Y:S02]  /*2240*/  @!P3 IMAD.IADD R36, R36, 0x1, -R6.reuse ;  /* 0x000000012424b824 */ /* 0x100fe400078e0a06 */
[----:B------:R-:W-:Y:S01]  /*2250*/  IMAD.HI.U32 R33, R7, R40, RZ ;  /* 0x0000002807217227 */ /* 0x000fe200078e00ff */
[C---:B------:R-:W-:Y:S02]  /*2260*/  ISETP.GT.U32.AND P6, PT, R6.reuse, R37, PT ;  /* 0x000000250600720c */ /* 0x040fe40003fc4070 */
[----:B------:R-:W-:Y:S01]  /*2270*/  ISETP.GT.U32.AND P3, PT, R6, R36, PT ;  /* 0x000000240600720c */ /* 0x000fe20003f64070 */
[----:B------:R-:W-:Y:S02]  /*2280*/  IMAD.MOV R41, RZ, RZ, -R33 ;  /* 0x000000ffff297224 */ /* 0x000fe400078e0a21 */
[----:B------:R-:W-:Y:S02]  /*2290*/  IMAD.MOV.U32 R33, RZ, RZ, R35 ;  /* 0x000000ffff217224 */ /* 0x000fe400078e0023 */
[----:B------:R-:W-:-:S02]  /*22a0*/  @!P1 IMAD.IADD R39, R39, 0x1, -R6 ;  /* 0x0000000127279824 */ /* 0x000fc400078e0a06 */
[----:B------:R-:W-:-:S03]  /*22b0*/  IMAD.HI.U32 R35, R7, R42, RZ ;  /* 0x0000002a07237227 */ /* 0x000fc600078e00ff */
[C---:B------:R-:W-:Y:S01]  /*22c0*/  ISETP.GT.U32.AND P1, PT, R6.reuse, R39, PT ;  /* 0x000000270600720c */ /* 0x040fe20003f24070 */
[----:B------:R-:W-:Y:S02]  /*22d0*/  IMAD R38, R6, R41, R40 ;  /* 0x0000002906267224 */ /* 0x000fe400078e0228 */
[----:B------:R-:W-:Y:S02]  /*22e0*/  IMAD.MOV.U32 R40, RZ, RZ, R43 ;  /* 0x000000ffff287224 */ /* 0x000fe400078e002b */
[----:B------:R-:W-:Y:S02]  /*22f0*/  IMAD.MOV R41, RZ, RZ, -R35 ;  /* 0x000000ffff297224 */ /* 0x000fe400078e0a23 */
[----:B------:R-:W-:-:S04]  /*2300*/  IMAD.HI.U32 R35, R7, R40, RZ ;  /* 0x0000002807237227 */ /* 0x000fc800078e00ff */
[----:B------:R-:W-:Y:S01]  /*2310*/  IMAD R41, R6, R41, R42 ;  /* 0x0000002906297224 */ /* 0x000fe200078e022a */
[----:B------:R-:W-:Y:S01]  /*2320*/  IABS R42, R50 ;  /* 0x00000032002a7213 */ /* 0x000fe20000000000 */
[----:B------:R-:W-:Y:S02]  /*2330*/  IMAD.MOV R43, RZ, RZ, -R35 ;  /* 0x000000ffff2b7224 */ /* 0x000fe400078e0a23 */
[----:B------:R-:W-:Y:S01]  /*2340*/  @!P2 IMAD.MOV R33, RZ, RZ, -R33 ;  /* 0x000000ffff21a224 */ /* 0x000fe200078e0a21 */
[----:B------:R-:W-:Y:S01]  /*2350*/  ISETP.GE.AND P2, PT, R44, RZ, PT ;  /* 0x000000ff2c00720c */ /* 0x000fe20003f46270 */
[--C-:B------:R-:W-:Y:S01]  /*2360*/  @!P6 IMAD.IADD R37, R37, 0x1, -R6.reuse ;  /* 0x000000012525e824 */ /* 0x100fe200078e0a06 */
[----:B------:R-:W-:Y:S01]  /*2370*/  ISETP.GT.U32.AND P6, PT, R6, R38, PT ;  /* 0x000000260600720c */ /* 0x000fe20003fc4070 */
[----:B------:R-:W-:Y:S02]  /*2380*/  VIADD R44, R2, 0x1e ;  /* 0x0000001e022c7836 */ /* 0x000fe40000000000 */
[----:B------:R-:W-:Y:S01]  /*2390*/  @!P3 IMAD.IADD R36, R36, 0x1, -R6 ;  /* 0x000000012424b824 */ /* 0x000fe200078e0a06 */
[C---:B------:R-:W-:Y:S01]  /*23a0*/  ISETP.GT.U32.AND P3, PT, R6.reuse, R41, PT ;  /* 0x000000290600720c */ /* 0x040fe20003f64070 */
[----:B------:R-:W-:-:S02]  /*23b0*/  IMAD R40, R6, R43, R40 ;  /* 0x0000002b06287224 */ /* 0x000fc400078e0228 */
[----:B------:R-:W-:Y:S01]  /*23c0*/  IMAD.MOV.U32 R35, RZ, RZ, R37 ;  /* 0x000000ffff237224 */ /* 0x000fe200078e0025 */
[----:B------:R-:W-:Y:S01]  /*23d0*/  IABS R37, R44 ;  /* 0x0000002c00257213 */ /* 0x000fe20000000000 */
[----:B------:R-:W-:Y:S01]  /*23e0*/  @!P1 IMAD.IADD R39, R39, 0x1, -R6 ;  /* 0x0000000127279824 */ /* 0x000fe200078e0a06 */
[----:B------:R-:W-:Y:S01]  /*23f0*/  ISETP.GT.U32.AND P1, PT, R6, R40, PT ;  /* 0x000000280600720c */ /* 0x000fe20003f24070 */
[----:B------:R-:W-:Y:S01]  /*2400*/  @!P4 IMAD.MOV R36, RZ, RZ, -R36 ;  /* 0x000000ffff24c224 */ /* 0x000fe200078e0a24 */
[----:B------:R-:W-:Y:S01]  /*2410*/  ISETP.GE.AND P4, PT, R48, RZ, PT ;  /* 0x000000ff3000720c */ /* 0x000fe20003f86270 */
[----:B------:R-:W-:Y:S02]  /*2420*/  IMAD.MOV.U32 R43, RZ, RZ, R37 ;  /* 0x000000ffff2b7224 */ /* 0x000fe400078e0025 */
[----:B------:R-:W-:Y:S02]  /*2430*/  @!P6 IMAD.IADD R38, R38, 0x1, -R6 ;  /* 0x000000012626e824 */ /* 0x000fe400078e0a06 */
[----:B------:R-:W-:-:S03]  /*2440*/  IMAD.HI.U32 R37, R7, R43, RZ ;  /* 0x0000002b07257227 */ /* 0x000fc600078e00ff */
[----:B------:R-:W-:Y:S01]  /*2450*/  ISETP.GT.U32.AND P6, PT, R6, R38, PT ;  /* 0x000000260600720c */ /* 0x000fe20003fc4070 */
[--C-:B------:R-:W-:Y:S01]  /*2460*/  @!P3 IMAD.IADD R41, R41, 0x1, -R6.reuse ;  /* 0x000000012929b824 */ /* 0x100fe200078e0a06 */
[----:B------:R-:W-:Y:S01]  /*2470*/  IADD3 R37, -R37, RZ, RZ ;  /* 0x000000ff25257210 */ /* 0x000fe20007ffe1ff */
[----:B------:R-:W-:Y:S02]  /*2480*/  @!P1 IMAD.IADD R40, R40, 0x1, -R6 ;  /* 0x0000000128289824 */ /* 0x000fe400078e0a06 */
[----:B------:R-:W-:Y:S01]  /*2490*/  VIADD R48, R2, 0x1c ;  /* 0x0000001c02307836 */ /* 0x000fe20000000000 */
[C---:B------:R-:W-:Y:S01]  /*24a0*/  ISETP.GT.U32.AND P3, PT, R6.reuse, R41, PT ;  /* 0x000000290600720c */ /* 0x040fe20003f64070 */
[C---:B------:R-:W-:Y:S01]  /*24b0*/  IMAD R43, R6.reuse, R37, R43 ;  /* 0x00000025062b7224 */ /* 0x040fe200078e022b */
[----:B------:R-:W-:Y:S01]  /*24c0*/  ISETP.GT.U32.AND P1, PT, R6, R40, PT ;  /* 0x000000280600720c */ /* 0x000fe20003f24070 */
[----:B------:R-:W-:-:S04]  /*24d0*/  IMAD.HI.U32 R37, R7, R42, RZ ;  /* 0x0000002a07257227 */ /* 0x000fc800078e00ff */
[----:B------:R-:W-:Y:S02]  /*24e0*/  IMAD.MOV R37, RZ, RZ, -R37 ;  /* 0x000000ffff257224 */ /* 0x000fe400078e0a25 */
[----:B------:R-:W-:Y:S01]  /*24f0*/  @!P6 IMAD.IADD R38, R38, 0x1, -R6 ;  /* 0x000000012626e824 */ /* 0x000fe200078e0a06 */
[----:B------:R-:W-:Y:S01]  /*2500*/  ISETP.GE.AND P6, PT, R44, RZ, PT ;  /* 0x000000ff2c00720c */ /* 0x000fe20003fc6270 */
[C---:B------:R-:W-:Y:S02]  /*2510*/  IMAD R42, R6.reuse, R37, R42 ;  /* 0x00000025062a7224 */ /* 0x040fe400078e022a */
[--C-:B------:R-:W-:Y:S01]  /*2520*/  @!P3 IMAD.IADD R41, R41, 0x1, -R6.reuse ;  /* 0x000000012929b824 */ /* 0x100fe200078e0a06 */
[----:B------:R-:W-:Y:S01]  /*2530*/  ISETP.GT.U32.AND P3, PT, R6, R43, PT ;  /* 0x0000002b0600720c */ /* 0x000fe20003f64070 */
[----:B------:R-:W-:Y:S01]  /*2540*/  @!P1 IMAD.IADD R40, R40, 0x1, -R6 ;  /* 0x0000000128289824 */ /* 0x000fe200078e0a06 */
[----:B------:R-:W-:Y:S01]  /*2550*/  ISETP.GT.U32.AND P1, PT, R6, R42, PT ;  /* 0x0000002a0600720c */ /* 0x000fe20003f24070 */
[----:B------:R-:W-:-:S03]  /*2560*/  IMAD.HI.U32 R44, R7, R49, RZ ;  /* 0x00000031072c7227 */ /* 0x000fc600078e00ff */
[----:B------:R-:W-:Y:S01]  /*2570*/  @!P4 IADD3 R40, -R40, RZ, RZ ;  /* 0x000000ff2828c210 */ /* 0x000fe20007ffe1ff */
[----:B------:R-:W-:Y:S01]  /*2580*/  @!P5 IMAD.MOV R35, RZ, RZ, -R35 ;  /* 0x000000ffff23d224 */ /* 0x000fe200078e0a23 */
[----:B------:R-:W-:Y:S01]  /*2590*/  ISETP.GE.AND P5, PT, R47, RZ, PT ;  /* 0x000000ff2f00720c */ /* 0x000fe20003fa6270 */
[----:B------:R-:W-:Y:S01]  /*25a0*/  @!P0 IMAD.MOV R34, RZ, RZ, -R34 ;  /* 0x000000ffff228224 */ /* 0x000fe200078e0a22 */
[----:B------:R-:W-:Y:S01]  /*25b0*/  ISETP.GE.AND P0, PT, R46, RZ, PT ;  /* 0x000000ff2e00720c */ /* 0x000fe20003f06270 */
[----:B------:R-:W-:Y:S01]  /*25c0*/  IMAD.MOV R46, RZ, RZ, -R44 ;  /* 0x000000ffff2e7224 */ /* 0x000fe200078e0a2c */
[----:B------:R-:W-:Y:S01]  /*25d0*/  IABS R47, R48 ;  /* 0x00000030002f7213 */ /* 0x000fe20000000000 */
[--C-:B------:R-:W-:Y:S01]  /*25e0*/  @!P3 IMAD.IADD R43, R43, 0x1, -R6.reuse ;  /* 0x000000012b2bb824 */ /* 0x100fe200078e0a06 */
[----:B------:R-:W-:Y:S01]  /*25f0*/  ISETP.GE.AND P3, PT, R50, RZ, PT ;  /* 0x000000ff3200720c */ /* 0x000fe20003f66270 */
[----:B------:R-:W-:Y:S02]  /*2600*/  @!P1 IMAD.IADD R42, R42, 0x1, -R6 ;  /* 0x000000012a2a9824 */ /* 0x000fe400078e0a06 */
[----:B------:R-:W-:Y:S01]  /*2610*/  IMAD.HI.U32 R44, R7, R51, RZ ;  /* 0x00000033072c7227 */ /* 0x000fe200078e00ff */
[----:B------:R-:W-:-:S03]  /*2620*/  ISETP.GT.U32.AND P1, PT, R6, R43, PT ;  /* 0x0000002b0600720c */ /* 0x000fc60003f24070 */
[----:B------:R-:W-:-:S04]  /*2630*/  IMAD.HI.U32 R37, R7, R47, RZ ;  /* 0x0000002f07257227 */ /* 0x000fc800078e00ff */
[----:B------:R-:W-:Y:S02]  /*2640*/  IMAD.MOV R44, RZ, RZ, -R44 ;  /* 0x000000ffff2c7224 */ /* 0x000fe400078e0a2c */
[C---:B------:R-:W-:Y:S02]  /*2650*/  IMAD R49, R6.reuse, R46, R49 ;  /* 0x0000002e06317224 */ /* 0x040fe400078e0231 */
[----:B------:R-:W-:Y:S02]  /*2660*/  IMAD.MOV R37, RZ, RZ, -R37 ;  /* 0x000000ffff257224 */ /* 0x000fe400078e0a25 */
[C---:B------:R-:W-:Y:S01]  /*2670*/  IMAD R51, R6.reuse, R44, R51 ;  /* 0x0000002c06337224 */ /* 0x040fe200078e0233 */
[C---:B------:R-:W-:Y:S01]  /*2680*/  ISETP.GT.U32.AND P4, PT, R6.reuse, R49, PT ;  /* 0x000000310600720c */ /* 0x040fe20003f84070 */
[----:B------:R-:W-:Y:S02]  /*2690*/  IMAD R47, R6, R37, R47 ;  /* 0x00000025062f7224 */ /* 0x000fe400078e022f */
[----:B------:R-:W-:-:S02]  /*26a0*/  IMAD.MOV.U32 R37, RZ, RZ, R39 ;  /* 0x000000ffff257224 */ /* 0x000fc400078e0027 */
[----:B------:R-:W-:Y:S01]  /*26b0*/  @!P1 IMAD.IADD R43, R43, 0x1, -R6 ;  /* 0x000000012b2b9824 */ /* 0x000fe200078e0a06 */
[----:B------:R-:W-:Y:S01]  /*26c0*/  ISETP.GT.U32.AND P1, PT, R6, R51, PT ;  /* 0x000000330600720c */ /* 0x000fe20003f24070 */
[----:B------:R-:W-:Y:S02]  /*26d0*/  IMAD.MOV.U32 R39, RZ, RZ, R41 ;  /* 0x000000ffff277224 */ /* 0x000fe400078e0029 */
[----:B------:R-:W-:-:S04]  /*26e0*/  IMAD.HI.U32 R41, R7, R53, RZ ;  /* 0x0000003507297227 */ /* 0x000fc800078e00ff */
[----:B------:R-:W-:Y:S02]  /*26f0*/  VIADD R44, R2, 0x18 ;  /* 0x00000018022c7836 */ /* 0x000fe40000000000 */
[----:B------:R-:W-:Y:S01]  /*2700*/  @!P2 IMAD.MOV R37, RZ, RZ, -R37 ;  /* 0x000000ffff25a224 */ /* 0x000fe200078e0a25 */
[----:B------:R-:W-:Y:S01]  /*2710*/  ISETP.GT.U32.AND P2, PT, R6, R42, PT ;  /* 0x0000002a0600720c */ /* 0x000fe20003f44070 */
[----:B------:R-:W-:Y:S01]  /*2720*/  IMAD.MOV R41, RZ, RZ, -R41 ;  /* 0x000000ffff297224 */ /* 0x000fe200078e0a29 */
[----:B------:R-:W-:Y:S01]  /*2730*/  IABS R55, R44 ;  /* 0x0000002c00377213 */ /* 0x000fe20000000000 */
[----:B------:R-:W-:Y:S01]  /*2740*/  @!P5 IMAD.MOV R39, RZ, RZ, -R39 ;  /* 0x000000ffff27d224 */ /* 0x000fe200078e0a27 */
[----:B------:R-:W-:Y:S01]  /*2750*/  ISETP.GE.AND P5, PT, R48, RZ, PT ;  /* 0x000000ff3000720c */ /* 0x000fe20003fa6270 */
[C---:B------:R-:W-:Y:S02]  /*2760*/  IMAD R53, R6.reuse, R41, R53 ;  /* 0x0000002906357224 */ /* 0x040fe400078e0235 */
[----:B------:R-:W-:Y:S01]  /*2770*/  @!P0 IMAD.MOV R38, RZ, RZ, -R38 ;  /* 0x000000ffff268224 */ /* 0x000fe200078e0a26 */
[----:B------:R-:W-:Y:S01]  /*2780*/  ISETP.GT.U32.AND P0, PT, R6, R47, PT ;  /* 0x0000002f0600720c */ /* 0x000fe20003f04070 */
[----:B------:R-:W-:-:S02]  /*2790*/  VIADD R48, R2, 0x17 ;  /* 0x0000001702307836 */ /* 0x000fc40000000000 */
[----:B------:R-:W-:Y:S02]  /*27a0*/  @!P4 IMAD.IADD R49, R49, 0x1, -R6 ;  /* 0x000000013131c824 */ /* 0x000fe400078e0a06 */
[----:B------:R-:W-:Y:S01]  /*27b0*/  IMAD.MOV.U32 R41, RZ, RZ, R43 ;  /* 0x000000ffff297224 */ /* 0x000fe200078e002b */
[----:B------:R-:W-:Y:S01]  /*27c0*/  IABS R57, R48 ;  /* 0x0000003000397213 */ /* 0x000fe20000000000 */
[----:B------:R-:W-:-:S04]  /*27d0*/  IMAD.HI.U32 R43, R7, R55, RZ ;  /* 0x00000037072b7227 */ /* 0x000fc800078e00ff */
[--C-:B------:R-:W-:Y:S02]  /*27e0*/  @!P1 IMAD.IADD R51, R51, 0x1, -R6.reuse ;  /* 0x0000000133339824 */ /* 0x100fe400078e0a06 */
[----:B------:R-:W-:Y:S01]  /*27f0*/  @!P6 IMAD.MOV R41, RZ, RZ, -R41 ;  /* 0x000000ffff29e224 */ /* 0x000fe200078e0a29 */
[C---:B------:R-:W-:Y:S01]  /*2800*/  ISETP.GT.U32.AND P6, PT, R6.reuse, R49, PT ;  /* 0x000000310600720c */ /* 0x040fe20003fc4070 */
[----:B------:R-:W-:Y:S01]  /*2810*/  IMAD.MOV R43, RZ, RZ, -R43 ;  /* 0x000000ffff2b7224 */ /* 0x000fe200078e0a2b */
[----:B------:R-:W-:Y:S01]  /*2820*/  ISETP.GT.U32.AND P1, PT, R6, R51, PT ;  /* 0x000000330600720c */ /* 0x000fe20003f24070 */
[----:B------:R-:W-:Y:S01]  /*2830*/  @!P2 IMAD.IADD R42, R42, 0x1, -R6 ;  /* 0x000000012a2aa824 */ /* 0x000fe200078e0a06 */
[----:B------:R-:W-:Y:S01]  /*2840*/  ISETP.GE.AND P2, PT, R52, RZ, PT ;  /* 0x000000ff3400720c */ /* 0x000fe20003f46270 */
[----:B------:R-:W-:Y:S01]  /*2850*/  IMAD R55, R6, R43, R55 ;  /* 0x0000002b06377224 */ /* 0x000fe200078e0237 */
[----:B------:R-:W-:Y:S01]  /*2860*/  IADD3 R52, R2, 0x14, RZ ;  /* 0x0000001402347810 */ /* 0x000fe20007ffe0ff */
[----:B------:R-:W-:-:S03]  /*2870*/  IMAD.HI.U32 R43, R7, R57, RZ ;  /* 0x00000039072b7227 */ /* 0x000fc600078e00ff */
[----:B------:R-:W-:Y:S01]  /*2880*/  IABS R61, R52 ;  /* 0x00000034003d7213 */ /* 0x000fe20000000000 */
[--C-:B------:R-:W-:Y:S01]  /*2890*/  @!P0 IMAD.IADD R47, R47, 0x1, -R6.reuse ;  /* 0x000000012f2f8824 */ /* 0x100fe200078e0a06 */
[----:B------:R-:W-:Y:S01]  /*28a0*/  ISETP.GE.AND P0, PT, R54, RZ, PT ;  /* 0x000000ff3600720c */ /* 0x000fe20003f06270 */
[----:B------:R-:W-:Y:S02]  /*28b0*/  IMAD.MOV R43, RZ, RZ, -R43 ;  /* 0x000000ffff2b7224 */ /* 0x000fe400078e0a2b */
[--C-:B------:R-:W-:Y:S01]  /*28c0*/  @!P6 IMAD.IADD R49, R49, 0x1, -R6.reuse ;  /* 0x000000013131e824 */ /* 0x100fe200078e0a06 */
[C---:B------:R-:W-:Y:S01]  /*28d0*/  ISETP.GT.U32.AND P4, PT, R6.reuse, R47, PT ;  /* 0x0000002f0600720c */ /* 0x040fe20003f84070 */
[----:B------:R-:W-:Y:S01]  /*28e0*/  IMAD R57, R6, R43, R57 ;  /* 0x0000002b06397224 */ /* 0x000fe200078e0239 */
[----:B------:R-:W-:Y:S01]  /*28f0*/  ISETP.GE.AND P6, PT, R44, RZ, PT ;  /* 0x000000ff2c00720c */ /* 0x000fe20003fc6270 */
[----:B------:R-:W-:Y:S01]  /*2900*/  @!P1 IMAD.IADD R51, R51, 0x1, -R6 ;  /* 0x0000000133339824 */ /* 0x000fe200078e0a06 */
[C---:B------:R-:W-:Y:S01]  /*2910*/  ISETP.GT.U32.AND P1, PT, R6.reuse, R55, PT ;  /* 0x000000370600720c */ /* 0x040fe20003f24070 */
[----:B------:R-:W-:Y:S01]  /*2920*/  @!P2 IMAD.MOV R49, RZ, RZ, -R49 ;  /* 0x000000ffff31a224 */ /* 0x000fe200078e0a31 */
[----:B------:R-:W-:Y:S01]  /*2930*/  ISETP.GT.U32.AND P2, PT, R6, R57, PT ;  /* 0x000000390600720c */ /* 0x000fe20003f44070 */
[----:B------:R-:W-:-:S02]  /*2940*/  VIADD R50, R2, 0x16 ;  /* 0x0000001602327836 */ /* 0x000fc40000000000 */
[----:B------:R-:W-:Y:S01]  /*2950*/  @!P3 IMAD.MOV R42, RZ, RZ, -R42 ;  /* 0x000000ffff2ab224 */ /* 0x000fe200078e0a2a */
[----:B------:R-:W-:Y:S01]  /*2960*/  ISETP.GT.U32.AND P3, PT, R6, R53, PT ;  /* 0x000000350600720c */ /* 0x000fe20003f64070 */
[----:B------:R-:W-:Y:S01]  /*2970*/  @!P0 IMAD.MOV R51, RZ, RZ, -R51 ;  /* 0x000000ffff338224 */ /* 0x000fe200078e0a33 */
[----:B------:R-:W-:Y:S01]  /*2980*/  IABS R46, R50 ;  /* 0x00000032002e7213 */ /* 0x000fe20000000000 */
[----:B------:R-:W-:Y:S01]  /*2990*/  @!P4 IMAD.IADD R47, R47, 0x1, -R6 ;  /* 0x000000012f2fc824 */ /* 0x000fe200078e0a06 */
[----:B------:R-:W-:Y:S01]  /*29a0*/  ISETP.GE.AND P4, PT, R56, RZ, PT ;  /* 0x000000ff3800720c */ /* 0x000fe20003f86270 */
[----:B------:R-:W-:Y:S02]  /*29b0*/  VIADD R54, R2, 0xe ;  /* 0x0000000e02367836 */ /* 0x000fe40000000000 */
[----:B------:R-:W-:-:S03]  /*29c0*/  IMAD.HI.U32 R44, R7, R46, RZ ;  /* 0x0000002e072c7227 */ /* 0x000fc600078e00ff */
[----:B------:R-:W-:Y:S01]  /*29d0*/  IABS R73, R54 ;  /* 0x0000003600497213 */ /* 0x000fe20000000000 */
[--C-:B------:R-:W-:Y:S02]  /*29e0*/  @!P1 IMAD.IADD R55, R55, 0x1, -R6.reuse ;  /* 0x0000000137379824 */ /* 0x100fe400078e0a06 */
[----:B------:R-:W-:Y:S02]  /*29f0*/  IMAD.MOV.U32 R43, RZ, RZ, R47 ;  /* 0x000000ffff2b7224 */ /* 0x000fe400078e002f */
[----:B------:R-:W-:Y:S01]  /*2a00*/  @!P2 IMAD.IADD R57, R57, 0x1, -R6 ;  /* 0x000000013939a824 */ /* 0x000fe200078e0a06 */
[C---:B------:R-:W-:Y:S01]  /*2a10*/  ISETP.GT.U32.AND P1, PT, R6.reuse, R55, PT ;  /* 0x000000370600720c */ /* 0x040fe20003f24070 */
[----:B------:R-:W-:Y:S02]  /*2a20*/  IMAD.MOV R47, RZ, RZ, -R44 ;  /* 0x000000ffff2f7224 */ /* 0x000fe400078e0a2c */
[----:B------:R-:W-:Y:S01]  /*2a30*/  @!P3 IMAD.IADD R53, R53, 0x1, -R6 ;  /* 0x000000013535b824 */ /* 0x000fe200078e0a06 */
[C---:B------:R-:W-:Y:S01]  /*2a40*/  ISETP.GT.U32.AND P2, PT, R6.reuse, R57, PT ;  /* 0x000000390600720c */ /* 0x040fe20003f44070 */
[----:B------:R-:W-:Y:S01]  /*2a50*/  IMAD R47, R6, R47, R46 ;  /* 0x0000002f062f7224 */ /* 0x000fe200078e022e */
[----:B------:R-:W-:Y:S01]  /*2a60*/  ISETP.GE.AND P3, PT, R48, RZ, PT ;  /* 0x000000ff3000720c */ /* 0x000fe20003f66270 */
[----:B------:R-:W-:-:S03]  /*2a70*/  IMAD.HI.U32 R46, R7, R61, RZ ;  /* 0x0000003d072e7227 */ /* 0x000fc600078e00ff */
[----:B------:R-:W-:Y:S01]  /*2a80*/  ISETP.GT.U32.AND P0, PT, R6, R47, PT ;  /* 0x0000002f0600720c */ /* 0x000fe20003f04070 */
[----:B------:R-:W-:Y:S02]  /*2a90*/  VIADD R48, R2, 0x15 ;  /* 0x0000001502307836 */ /* 0x000fe40000000000 */
[----:B------:R-:W-:Y:S02]  /*2aa0*/  IMAD.MOV R46, RZ, RZ, -R46 ;  /* 0x000000ffff2e7224 */ /* 0x000fe400078e0a2e */
[--C-:B------:R-:W-:Y:S01]  /*2ab0*/  @!P1 IMAD.IADD R55, R55, 0x1, -R6.reuse ;  /* 0x0000000137379824 */ /* 0x100fe200078e0a06 */
[----:B------:R-:W-:Y:S01]  /*2ac0*/  IABS R59, R48 ;  /* 0x00000030003b7213 */ /* 0x000fe20000000000 */
[----:B------:R-:W-:Y:S01]  /*2ad0*/  IMAD R61, R6, R46, R61 ;  /* 0x0000002e063d7224 */ /* 0x000fe200078e023d */
[----:B------:R-:W-:Y:S01]  /*2ae0*/  ISETP.GE.AND P1, PT, R48, RZ, PT ;  /* 0x000000ff3000720c */ /* 0x000fe20003f26270 */
[----:B------:R-:W-:Y:S02]  /*2af0*/  @!P2 IMAD.IADD R57, R57, 0x1, -R6 ;  /* 0x000000013939a824 */ /* 0x000fe400078e0a06 */
[----:B------:R-:W-:Y:S01]  /*2b00*/  VIADD R48, R2, 0x13 ;  /* 0x0000001302307836 */ /* 0x000fe20000000000 */
[----:B------:R-:W-:Y:S01]  /*2b10*/  ISETP.GT.U32.AND P2, PT, R6, R61, PT ;  /* 0x0000003d0600720c */ /* 0x000fe20003f44070 */
[----:B------:R-:W-:-:S03]  /*2b20*/  IMAD.HI.U32 R44, R7, R59, RZ ;  /* 0x0000003b072c7227 */ /* 0x000fc600078e00ff */
[----:B------:R-:W-:Y:S01]  /*2b30*/  IABS R63, R48 ;  /* 0x00000030003f7213 */ /* 0x000fe20000000000 */
[----:B------:R-:W-:Y:S01]  /*2b40*/  @!P5 IMAD.MOV R43, RZ, RZ, -R43 ;  /* 0x000000ffff2bd224 */ /* 0x000fe200078e0a2b */
[----:B------:R-:W-:Y:S01]  /*2b50*/  ISETP.GT.U32.AND P5, PT, R6, R53, PT ;  /* 0x000000350600720c */ /* 0x000fe20003fa4070 */
[----:B------:R-:W-:Y:S02]  /*2b60*/  IMAD.MOV R44, RZ, RZ, -R44 ;  /* 0x000000ffff2c7224 */ /* 0x000fe400078e0a2c */
[----:B------:R-:W-:Y:S01]  /*2b70*/  @!P6 IMAD.MOV R55, RZ, RZ, -R55 ;  /* 0x000000ffff37e224 */ /* 0x000fe200078e0a37 */
[----:B------:R-:W-:Y:S01]  /*2b80*/  ISETP.GE.AND P6, PT, R52, RZ, PT ;  /* 0x000000ff3400720c */ /* 0x000fe20003fc6270 */
[----:B------:R-:W-:Y:S02]  /*2b90*/  IMAD R59, R6, R44, R59 ;  /* 0x0000002c063b7224 */ /* 0x000fe400078e023b */
[----:B------:R-:W-:Y:S02]  /*2ba0*/  VIADD R52, R2, 0x11 ;  /* 0x0000001102347836 */ /* 0x000fe40000000000 */
[----:B------:R-:W-:-:S03]  /*2bb0*/  IMAD.HI.U32 R44, R7, R63, RZ ;  /* 0x0000003f072c7227 */ /* 0x000fc600078e00ff */
[----:B------:R-:W-:Y:S01]  /*2bc0*/  IABS R67, R52 ;  /* 0x0000003400437213 */ /* 0x000fe20000000000 */
[--C-:B------:R-:W-:Y:S02]  /*2bd0*/  @!P0 IMAD.IADD R47, R47, 0x1, -R6.reuse ;  /* 0x000000012f2f8824 */ /* 0x100fe400078e0a06 */
[----:B------:R-:W-:Y:S02]  /*2be0*/  @!P2 IMAD.IADD R61, R61, 0x1, -R6 ;  /* 0x000000013d3da824 */ /* 0x000fe400078e0a06 */
[----:B------:R-:W-:Y:S01]  /*2bf0*/  IMAD.MOV R44, RZ, RZ, -R44 ;  /* 0x000000ffff2c7224 */ /* 0x000fe200078e0a2c */
[C---:B------:R-:W-:Y:S01]  /*2c00*/  ISETP.GT.U32.AND P0, PT, R6.reuse, R47, PT ;  /* 0x0000002f0600720c */ /* 0x040fe20003f04070 */
[----:B------:R-:W-:Y:S01]  /*2c10*/  @!P5 IMAD.IADD R53, R53, 0x1, -R6 ;  /* 0x000000013535d824 */ /* 0x000fe200078e0a06 */
[C---:B------:R-:W-:Y:S01]  /*2c20*/  ISETP.GT.U32.AND P2, PT, R6.reuse, R61, PT ;  /* 0x0000003d0600720c */ /* 0x040fe20003f44070 */
[----:B------:R-:W-:Y:S01]  /*2c30*/  IMAD R63, R6, R44, R63 ;  /* 0x0000002c063f7224 */ /* 0x000fe200078e023f */
[----:B------:R-:W-:Y:S01]  /*2c40*/  ISETP.GE.AND P5, PT, R50, RZ, PT ;  /* 0x000000ff3200720c */ /* 0x000fe20003fa6270 */
[----:B------:R-:W-:-:S04]  /*2c50*/  IMAD.HI.U32 R44, R7, R67, RZ ;  /* 0x00000043072c7227 */ /* 0x000fc800078e00ff */
[----:B------:R-:W-:Y:S01]  /*2c60*/  @!P4 IMAD.MOV R53, RZ, RZ, -R53 ;  /* 0x000000ffff35c224 */ /* 0x000fe200078e0a35 */
[----:B------:R-:W-:Y:S01]  /*2c70*/  ISETP.GT.U32.AND P4, PT, R6, R59, PT ;  /* 0x0000003b0600720c */ /* 0x000fe20003f84070 */
[----:B------:R-:W-:Y:S02]  /*2c80*/  IMAD.MOV R44, RZ, RZ, -R44 ;  /* 0x000000ffff2c7224 */ /* 0x000fe400078e0a2c */
[----:B------:R-:W-:Y:S02]  /*2c90*/  VIADD R50, R2, 0x12 ;  /* 0x0000001202327836 */ /* 0x000fe40000000000 */
[----:B------:R-:W-:Y:S02]  /*2ca0*/  IMAD R67, R6, R44, R67 ;  /* 0x0000002c06437224 */ /* 0x000fe400078e0243 */
[--C-:B------:R-:W-:Y:S01]  /*2cb0*/  @!P0 IMAD.IADD R47, R47, 0x1, -R6.reuse ;  /* 0x000000012f2f8824 */ /* 0x100fe200078e0a06 */
[----:B------:R-:W-:Y:S01]  /*2cc0*/  ISETP.GE.AND P0, PT, R48, RZ, PT ;  /* 0x000000ff3000720c */ /* 0x000fe20003f06270 */
[--C-:B------:R-:W-:Y:S01]  /*2cd0*/  @!P2 IMAD.IADD R61, R61, 0x1, -R6.reuse ;  /* 0x000000013d3da824 */ /* 0x100fe200078e0a06 */
[----:B------:R-:W-:Y:S01]  /*2ce0*/  ISETP.GT.U32.AND P2, PT, R6, R67, PT ;  /* 0x000000430600720c */ /* 0x000fe20003f44070 */
[----:B------:R-:W-:Y:S01]  /*2cf0*/  VIADD R48, R2, 0x10 ;  /* 0x0000001002307836 */ /* 0x000fe20000000000 */
[----:B------:R-:W-:Y:S01]  /*2d00*/  IABS R65, R50 ;  /* 0x0000003200417213 */ /* 0x000fe20000000000 */
[----:B------:R-:W-:-:S02]  /*2d10*/  @!P4 IMAD.IADD R59, R59, 0x1, -R6 ;  /* 0x000000013b3bc824 */ /* 0x000fc400078e0a06 */
[----:B------:R-:W-:Y:S01]  /*2d20*/  @!P5 IMAD.MOV R47, RZ, RZ, -R47 ;  /* 0x000000ffff2fd224 */ /* 0x000fe200078e0a2f */
[----:B------:R-:W-:Y:S01]  /*2d30*/  IABS R69, R48 ;  /* 0x0000003000457213 */ /* 0x000fe20000000000 */
[C---:B------:R-:W-:Y:S01]  /*2d40*/  IMAD.HI.U32 R46, R7.reuse, R65, RZ ;  /* 0x00000041072e7227 */ /* 0x040fe200078e00ff */
[----:B------:R-:W-:Y:S02]  /*2d50*/  ISETP.GT.U32.AND P4, PT, R6, R59, PT ;  /* 0x0000003b0600720c */ /* 0x000fe40003f84070 */
[----:B------:R-:W-:Y:S01]  /*2d60*/  ISETP.GE.AND P5, PT, R50, RZ, PT ;  /* 0x000000ff3200720c */ /* 0x000fe20003fa6270 */
[----:B------:R-:W-:Y:S01]  /*2d70*/  VIADD R50, R2, 0xf ;  /* 0x0000000f02327836 */ /* 0x000fe20000000000 */
[----:B------:R-:W-:Y:S01]  /*2d80*/  IADD3 R46, -R46, RZ, RZ ;  /* 0x000000ff2e2e7210 */ /* 0x000fe20007ffe1ff */
[----:B------:R-:W-:-:S03]  /*2d90*/  IMAD.HI.U32 R44, R7, R69, RZ ;  /* 0x00000045072c7227 */ /* 0x000fc600078e00ff */
[----:B------:R-:W-:Y:S01]  /*2da0*/  IABS R71, R50 ;  /* 0x0000003200477213 */ /* 0x000fe20000000000 */
[----:B------:R-:W-:Y:S02]  /*2db0*/  @!P2 IMAD.IADD R67, R67, 0x1, -R6 ;  /* 0x000000014343a824 */ /* 0x000fe400078e0a06 */
[----:B------:R-:W-:Y:S02]  /*2dc0*/  IMAD.MOV R44, RZ, RZ, -R44 ;  /* 0x000000ffff2c7224 */ /* 0x000fe400078e0a2c */
[C---:B------:R-:W-:Y:S01]  /*2dd0*/  IMAD R65, R6.reuse, R46, R65 ;  /* 0x0000002e06417224 */ /* 0x040fe200078e0241 */
[C---:B------:R-:W-:Y:S01]  /*2de0*/  ISETP.GT.U32.AND P2, PT, R6.reuse, R67, PT ;  /* 0x000000430600720c */ /* 0x040fe20003f44070 */
[----:B------:R-:W-:Y:S02]  /*2df0*/  IMAD R69, R6, R44, R69 ;  /* 0x0000002c06457224 */ /* 0x000fe400078e0245 */
[----:B------:R-:W-:-:S04]  /*2e00*/  IMAD.HI.U32 R44, R7, R71, RZ ;  /* 0x00000047072c7227 */ /* 0x000fc800078e00ff */
[----:B------:R-:W-:Y:S01]  /*2e10*/  @!P4 IMAD.IADD R59, R59, 0x1, -R6 ;  /* 0x000000013b3bc824 */ /* 0x000fe200078e0a06 */
[----:B------:R-:W-:Y:S01]  /*2e20*/  ISETP.GT.U32.AND P4, PT, R6, R65, PT ;  /* 0x000000410600720c */ /* 0x000fe20003f84070 */
[----:B------:R-:W-:Y:S02]  /*2e30*/  IMAD.MOV R44, RZ, RZ, -R44 ;  /* 0x000000ffff2c7224 */ /* 0x000fe400078e0a2c */
[----:B------:R-:W-:-:S04]  /*2e40*/  IMAD.HI.U32 R46, R7, R73, RZ ;  /* 0x00000049072e7227 */ /* 0x000fc800078e00ff */
[----:B------:R-:W-:Y:S01]  /*2e50*/  IMAD R71, R6, R44, R71 ;  /* 0x0000002c06477224 */ /* 0x000fe200078e0247 */
[----:B------:R-:W-:Y:S01]  /*2e60*/  IADD3 R46, -R46, RZ, RZ ;  /* 0x000000ff2e2e7210 */ /* 0x000fe20007ffe1ff */
[--C-:B------:R-:W-:Y:S02]  /*2e70*/  @!P2 IMAD.IADD R67, R67, 0x1, -R6.reuse ;  /* 0x000000014343a824 */ /* 0x100fe400078e0a06 */
[----:B------:R-:W-:Y:S01]  /*2e80*/  @!P3 IMAD.MOV R57, RZ, RZ, -R57 ;  /* 0x000000ffff39b224 */ /* 0x000fe200078e0a39 */
[----:B------:R-:W-:Y:S01]  /*2e90*/  ISETP.GT.U32.AND P2, PT, R6, R71, PT ;  /* 0x000000470600720c */ /* 0x000fe20003f44070 */
[----:B------:R-:W-:Y:S01]  /*2ea0*/  @!P4 IMAD.IADD R65, R65, 0x1, -R6 ;  /* 0x000000014141c824 */ /* 0x000fe200078e0a06 */
[----:B------:R-:W-:Y:S01]  /*2eb0*/  ISETP.GE.AND P4, PT, R52, RZ, PT ;  /* 0x000000ff3400720c */ /* 0x000fe20003f86270 */
[C---:B------:R-:W-:Y:S01]  /*2ec0*/  IMAD R73, R6.reuse, R46, R73 ;  /* 0x0000002e06497224 */ /* 0x040fe200078e0249 */
[C---:B------:R-:W-:Y:S01]  /*2ed0*/  ISETP.GT.U32.AND P3, PT, R6.reuse, R63, PT ;  /* 0x0000003f0600720c */ /* 0x040fe20003f64070 */
[----:B------:R-:W-:Y:S01]  /*2ee0*/  @!P1 IMAD.MOV R59, RZ, RZ, -R59 ;  /* 0x000000ffff3b9224 */ /* 0x000fe200078e0a3b */
[----:B------:R-:W-:Y:S01]  /*2ef0*/  ISETP.GT.U32.AND P1, PT, R6, R65, PT ;  /* 0x000000410600720c */ /* 0x000fe20003f24070 */
[----:B------:R-:W-:-:S02]  /*2f00*/  VIADD R44, R2, 0xd ;  /* 0x0000000d022c7836 */ /* 0x000fc40000000000 */
[C---:B------:R-:W-:Y:S02]  /*2f10*/  VIADD R46, R2.reuse, 0xc ;  /* 0x0000000c022e7836 */ /* 0x040fe40000000000 */
[----:B------:R-:W-:Y:S01]  /*2f20*/  VIADD R56, R2, 0x9 ;  /* 0x0000000902387836 */ /* 0x000fe20000000000 */
[----:B------:R-:W-:Y:S01]  /*2f30*/  IABS R75, R44 ;  /* 0x0000002c004b7213 */ /* 0x000fe20000000000 */
[--C-:B------:R-:W-:Y:S01]  /*2f40*/  @!P2 IMAD.IADD R71, R71, 0x1, -R6.reuse ;  /* 0x000000014747a824 */ /* 0x100fe200078e0a06 */
[----:B------:R-:W-:Y:S01]  /*2f50*/  IABS R77, R46 ;  /* 0x0000002e004d7213 */ /* 0x000fe20000000000 */
[----:B------:R-:W-:Y:S01]  /*2f60*/  @!P4 IMAD.MOV R67, RZ, RZ, -R67 ;  /* 0x000000ffff43c224 */ /* 0x000fe200078e0a43 */
[----:B------:R-:W-:Y:S01]  /*2f70*/  ISETP.GE.AND P2, PT, R46, RZ, PT ;  /* 0x000000ff2e00720c */ /* 0x000fe20003f46270 */
[--C-:B------:R-:W-:Y:S01]  /*2f80*/  @!P3 IMAD.IADD R63, R63, 0x1, -R6.reuse ;  /* 0x000000013f3fb824 */ /* 0x100fe200078e0a06 */
[C---:B------:R-:W-:Y:S01]  /*2f90*/  ISETP.GT.U32.AND P4, PT, R6.reuse, R71, PT ;  /* 0x000000470600720c */ /* 0x040fe20003f84070 */
[----:B------:R-:W-:Y:S01]  /*2fa0*/  @!P1 IMAD.IADD R65, R65, 0x1, -R6 ;  /* 0x0000000141419824 */ /* 0x000fe200078e0a06 */
[----:B------:R-:W-:Y:S01]  /*2fb0*/  IABS R85, R56 ;  /* 0x0000003800557213 */ /* 0x000fe20000000000 */
[----:B------:R-:W-:Y:S01]  /*2fc0*/  IMAD.HI.U32 R46, R7, R77, RZ ;  /* 0x0000004d072e7227 */ /* 0x000fe200078e00ff */
[----:B------:R-:W-:-:S02]  /*2fd0*/  ISETP.GT.U32.AND P3, PT, R6, R63, PT ;  /* 0x0000003f0600720c */ /* 0x000fc40003f64070 */
[----:B------:R-:W-:Y:S01]  /*2fe0*/  ISETP.GE.AND P1, PT, R54, RZ, PT ;  /* 0x000000ff3600720c */ /* 0x000fe20003f26270 */
[----:B------:R-:W-:Y:S01]  /*2ff0*/  @!P5 IMAD.MOV R65, RZ, RZ, -R65 ;  /* 0x000000ffff41d224 */ /* 0x000fe200078e0a41 */
[----:B------:R-:W-:Y:S01]  /*3000*/  ISETP.GE.AND P5, PT, R44, RZ, PT ;  /* 0x000000ff2c00720c */ /* 0x000fe20003fa6270 */
[----:B------:R-:W-:-:S04]  /*3010*/  IMAD.HI.U32 R44, R7, R75, RZ ;  /* 0x0000004b072c7227 */ /* 0x000fc800078e00ff */
[----:B------:R-:W-:Y:S01]  /*3020*/  @!P4 IMAD.IADD R71, R71, 0x1, -R6 ;  /* 0x000000014747c824 */ /* 0x000fe200078e0a06 */
[C---:B------:R-:W-:Y:S01]  /*3030*/  ISETP.GT.U32.AND P4, PT, R6.reuse, R73, PT ;  /* 0x000000490600720c */ /* 0x040fe20003f84070 */
[----:B------:R-:W-:Y:S02]  /*3040*/  IMAD.MOV R44, RZ, RZ, -R44 ;  /* 0x000000ffff2c7224 */ /* 0x000fe400078e0a2c */
[----:B------:R-:W-:Y:S01]  /*3050*/  @!P3 IMAD.IADD R63, R63, 0x1, -R6 ;  /* 0x000000013f3fb824 */ /* 0x000fe200078e0a06 */
[C---:B------:R-:W-:Y:S01]  /*3060*/  ISETP.GT.U32.AND P3, PT, R6.reuse, R69, PT ;  /* 0x000000450600720c */ /* 0x040fe20003f64070 */
[----:B------:R-:W-:Y:S02]  /*3070*/  IMAD R75, R6, R44, R75 ;  /* 0x0000002c064b7224 */ /* 0x000fe400078e024b */
[----:B------:R-:W-:Y:S02]  /*3080*/  IMAD.MOV R46, RZ, RZ, -R46 ;  /* 0x000000ffff2e7224 */ /* 0x000fe400078e0a2e */
[----:B------:R-:W-:Y:S01]  /*3090*/  @!P6 IMAD.MOV R61, RZ, RZ, -R61 ;  /* 0x000000ffff3de224 */ /* 0x000fe200078e0a3d */
[----:B------:R-:W-:Y:S01]  /*30a0*/  ISETP.GE.AND P6, PT, R48, RZ, PT ;  /* 0x000000ff3000720c */ /* 0x000fe20003fc6270 */
[----:B------:R-:W-:-:S02]  /*30b0*/  IMAD R77, R6, R46, R77 ;  /* 0x0000002e064d7224 */ /* 0x000fc400078e024d */
[----:B------:R-:W-:Y:S01]  /*30c0*/  @!P4 IADD3 R73, R73, -R6, RZ ;  /* 0x800000064949c210 */ /* 0x000fe20007ffe0ff */
[----:B------:R-:W-:Y:S02]  /*30d0*/  VIADD R48, R2, 0xb ;  /* 0x0000000b02307836 */ /* 0x000fe40000000000 */
[----:B------:R-:W-:Y:S01]  /*30e0*/  IMAD.HI.U32 R52, R7, R85, RZ ;  /* 0x0000005507347227 */ /* 0x000fe200078e00ff */
[----:B------:R-:W-:Y:S02]  /*30f0*/  ISETP.GT.U32.AND P4, PT, R6, R73, PT ;  /* 0x000000490600720c */ /* 0x000fe40003f84070 */
[----:B------:R-:W-:Y:S01]  /*3100*/  IABS R81, R48 ;  /* 0x0000003000517213 */ /* 0x000fe20000000000 */
[----:B------:R-:W-:Y:S02]  /*3110*/  @!P3 IMAD.IADD R69, R69, 0x1, -R6 ;  /* 0x000000014545b824 */ /* 0x000fe400078e0a06 */
[----:B------:R-:W-:Y:S02]  /*3120*/  VIADD R54, R2, 0xa ;  /* 0x0000000a02367836 */ /* 0x000fe40000000000 */
[----:B------:R-:W-:Y:S01]  /*3130*/  IMAD.MOV R52, RZ, RZ, -R52 ;  /* 0x000000ffff347224 */ /* 0x000fe200078e0a34 */
[----:B------:R-:W-:Y:S01]  /*3140*/  ISETP.GT.U32.AND P3, PT, R6, R69, PT ;  /* 0x000000450600720c */ /* 0x000fe20003f64070 */
[----:B------:R-:W-:Y:S01]  /*3150*/  @!P0 IMAD.MOV R63, RZ, RZ, -R63 ;  /* 0x000000ffff3f8224 */ /* 0x000fe200078e0a3f */
[----:B------:R-:W-:Y:S01]  /*3160*/  ISETP.GE.AND P0, PT, R50, RZ, PT ;  /* 0x000000ff3200720c */ /* 0x000fe20003f06270 */
[C---:B------:R-:W-:Y:S01]  /*3170*/  IMAD R85, R6.reuse, R52, R85 ;  /* 0x0000003406557224 */ /* 0x040fe200078e0255 */
[----:B------:R-:W-:Y:S01]  /*3180*/  IABS R83, R54 ;  /* 0x0000003600537213 */ /* 0x000fe20000000000 */
[----:B------:R-:W-:Y:S01]  /*3190*/  @!P4 IMAD.IADD R73, R73, 0x1, -R6 ;  /* 0x000000014949c824 */ /* 0x000fe200078e0a06 */
[----:B------:R-:W-:Y:S01]  /*31a0*/  ISETP.GT.U32.AND P4, PT, R6, R75, PT ;  /* 0x0000004b0600720c */ /* 0x000fe20003f84070 */
[----:B------:R-:W-:-:S02]  /*31b0*/  VIADD R52, R2, 0x8 ;  /* 0x0000000802347836 */ /* 0x000fc40000000000 */
[----:B------:R-:W-:Y:S01]  /*31c0*/  IMAD.HI.U32 R50, R7, R83, RZ ;  /* 0x0000005307327227 */ /* 0x000fe200078e00ff */
[----:B------:R-:W-:Y:S02]  /*31d0*/  @!P1 IADD3 R73, -R73, RZ, RZ ;  /* 0x000000ff49499210 */ /* 0x000fe40007ffe1ff */
[----:B------:R-:W-:Y:S01]  /*31e0*/  IABS R87, R52 ;  /* 0x0000003400577213 */ /* 0x000fe20000000000 */
[----:B------:R-:W-:Y:S01]  /*31f0*/  @!P3 IMAD.IADD R69, R69, 0x1, -R6 ;  /* 0x000000014545b824 */ /* 0x000fe200078e0a06 */
[----:B------:R-:W-:Y:S01]  /*3200*/  ISETP.GE.AND P3, PT, R48, RZ, PT ;  /* 0x000000ff3000720c */ /* 0x000fe20003f66270 */
[----:B------:R-:W-:-:S04]  /*3210*/  IMAD.HI.U32 R48, R7, R81, RZ ;  /* 0x0000005107307227 */ /* 0x000fc800078e00ff */
[----:B------:R-:W-:Y:S01]  /*3220*/  @!P4 IMAD.IADD R75, R75, 0x1, -R6 ;  /* 0x000000014b4bc824 */ /* 0x000fe200078e0a06 */
[C---:B------:R-:W-:Y:S01]  /*3230*/  ISETP.GT.U32.AND P4, PT, R6.reuse, R77, PT ;  /* 0x0000004d0600720c */ /* 0x040fe20003f84070 */
[----:B------:R-:W-:Y:S02]  /*3240*/  IMAD.MOV R48, RZ, RZ, -R48 ;  /* 0x000000ffff307224 */ /* 0x000fe400078e0a30 */
[----:B------:R-:W-:Y:S02]  /*3250*/  IMAD.MOV R50, RZ, RZ, -R50 ;  /* 0x000000ffff327224 */ /* 0x000fe400078e0a32 */
[----:B------:R-:W-:Y:S02]  /*3260*/  IMAD R81, R6, R48, R81 ;  /* 0x0000003006517224 */ /* 0x000fe400078e0251 */
[----:B------:R-:W-:-:S04]  /*3270*/  IMAD.HI.U32 R44, R7, R87, RZ ;  /* 0x00000057072c7227 */ /* 0x000fc800078e00ff */
[----:B------:R-:W-:Y:S01]  /*3280*/  @!P6 IMAD.MOV R69, RZ, RZ, -R69 ;  /* 0x000000ffff45e224 */ /* 0x000fe200078e0a45 */
[C---:B------:R-:W-:Y:S01]  /*3290*/  ISETP.GT.U32.AND P6, PT, R6.reuse, R75, PT ;  /* 0x0000004b0600720c */ /* 0x040fe20003fc4070 */
[----:B------:R-:W-:Y:S02]  /*32a0*/  @!P4 IMAD.IADD R77, R77, 0x1, -R6 ;  /* 0x000000014d4dc824 */ /* 0x000fe400078e0a06 */
[----:B------:R-:W-:Y:S01]  /*32b0*/  @!P0 IMAD.MOV R71, RZ, RZ, -R71 ;  /* 0x000000ffff478224 */ /* 0x000fe200078e0a47 */
[C---:B------:R-:W-:Y:S01]  /*32c0*/  ISETP.GT.U32.AND P0, PT, R6.reuse, R81, PT ;  /* 0x000000510600720c */ /* 0x040fe20003f04070 */
[C---:B------:R-:W-:Y:S01]  /*32d0*/  IMAD R83, R6.reuse, R50, R83 ;  /* 0x0000003206537224 */ /* 0x040fe200078e0253 */
[----:B------:R-:W-:Y:S01]  /*32e0*/  ISETP.GT.U32.AND P4, PT, R6, R77, PT ;  /* 0x0000004d0600720c */ /* 0x000fe20003f84070 */
[----:B------:R-:W-:-:S03]  /*32f0*/  IMAD.HI.U32 R46, R7, R89, RZ ;  /* 0x00000059072e7227 */ /* 0x000fc600078e00ff */
[C---:B------:R-:W-:Y:S01]  /*3300*/  ISETP.GT.U32.AND P1, PT, R6.reuse, R83, PT ;  /* 0x000000530600720c */ /* 0x040fe20003f24070 */
[----:B------:R-:W-:Y:S02]  /*3310*/  IMAD.MOV R50, RZ, RZ, -R44 ;  /* 0x000000ffff327224 */ /* 0x000fe400078e0a2c */
[----:B------:R-:W-:Y:S02]  /*3320*/  IMAD.MOV R46, RZ, RZ, -R46 ;  /* 0x000000ffff2e7224 */ /* 0x000fe400078e0a2e */
[C---:B------:R-:W-:Y:S02]  /*3330*/  IMAD R87, R6.reuse, R50, R87 ;  /* 0x0000003206577224 */ /* 0x040fe400078e0257 */
[C---:B------:R-:W-:Y:S02]  /*3340*/  IMAD R89, R6.reuse, R46, R89 ;  /* 0x0000002e06597224 */ /* 0x040fe400078e0259 */
[--C-:B------:R-:W-:Y:S01]  /*3350*/  @!P4 IMAD.IADD R77, R77, 0x1, -R6.reuse ;  /* 0x000000014d4dc824 */ /* 0x100fe200078e0a06 */
[C---:B------:R-:W-:Y:S01]  /*3360*/  ISETP.GT.U32.AND P4, PT, R6.reuse, R87, PT ;  /* 0x000000570600720c */ /* 0x040fe20003f84070 */
[--C-:B------:R-:W-:Y:S01]  /*3370*/  @!P6 IMAD.IADD R75, R75, 0x1, -R6.reuse ;  /* 0x000000014b4be824 */ /* 0x100fe200078e0a06 */
[C---:B------:R-:W-:Y:S01]  /*3380*/  ISETP.GT.U32.AND P6, PT, R6.reuse, R85, PT ;  /* 0x000000550600720c */ /* 0x040fe20003fc4070 */
[----:B------:R-:W-:Y:S01]  /*3390*/  @!P0 IMAD.IADD R81, R81, 0x1, -R6 ;  /* 0x0000000151518824 */ /* 0x000fe200078e0a06 */
[----:B------:R-:W-:Y:S01]  /*33a0*/  ISETP.GT.U32.AND P0, PT, R6, R89, PT ;  /* 0x000000590600720c */ /* 0x000fe20003f04070 */
[----:B------:R-:W-:-:S04]  /*33b0*/  IMAD.HI.U32 R48, R7, R91, RZ ;  /* 0x0000005b07307227 */ /* 0x000fc800078e00ff */
[----:B------:R-:W-:Y:S02]  /*33c0*/  IMAD.MOV R48, RZ, RZ, -R48 ;  /* 0x000000ffff307224 */ /* 0x000fe400078e0a30 */
[----:B------:R-:W-:Y:S02]  /*33d0*/  VIADD R50, R2, 0x2 ;  /* 0x0000000202327836 */ /* 0x000fe40000000000 */
[----:B------:R-:W-:-:S03]  /*33e0*/  IMAD.HI.U32 R46, R7, R95, RZ ;  /* 0x0000005f072e7227 */ /* 0x000fc600078e00ff */
[----:B------:R-:W-:Y:S01]  /*33f0*/  IABS R99, R50 ;  /* 0x0000003200637213 */ /* 0x000fe20000000000 */
[----:B------:R-:W-:Y:S02]  /*3400*/  IMAD R91, R6, R48, R91 ;  /* 0x00000030065b7224 */ /* 0x000fe400078e025b */
[----:B------:R-:W-:Y:S02]  /*3410*/  VIADD R48, R2, 0x3 ;  /* 0x0000000302307836 */ /* 0x000fe40000000000 */
[----:B------:R-:W-:Y:S02]  /*3420*/  @!P4 IMAD.IADD R87, R87, 0x1, -R6 ;  /* 0x000000015757c824 */ /* 0x000fe400078e0a06 */
[----:B------:R-:W-:Y:S01]  /*3430*/  IMAD.HI.U32 R44, R7, R93, RZ ;  /* 0x0000005d072c7227 */ /* 0x000fe200078e00ff */
[----:B------:R-:W-:-:S03]  /*3440*/  IABS R97, R48 ;  /* 0x0000003000617213 */ /* 0x000fc60000000000 */
[----:B------:R-:W-:Y:S02]  /*3450*/  IMAD.MOV R46, RZ, RZ, -R46 ;  /* 0x000000ffff2e7224 */ /* 0x000fe400078e0a2e */
[--C-:B------:R-:W-:Y:S01]  /*3460*/  @!P1 IMAD.IADD R83, R83, 0x1, -R6.reuse ;  /* 0x0000000153539824 */ /* 0x100fe200078e0a06 */
[C---:B------:R-:W-:Y:S01]  /*3470*/  ISETP.GT.U32.AND P1, PT, R6.reuse, R91, PT ;  /* 0x0000005b0600720c */ /* 0x040fe20003f24070 */
[--C-:B------:R-:W-:Y:S01]  /*3480*/  @!P6 IMAD.IADD R85, R85, 0x1, -R6.reuse ;  /* 0x000000015555e824 */ /* 0x100fe200078e0a06 */
[C---:B------:R-:W-:Y:S01]  /*3490*/  ISETP.GT.U32.AND P6, PT, R6.reuse, R81, PT ;  /* 0x000000510600720c */ /* 0x040fe20003fc4070 */
[----:B------:R-:W-:Y:S01]  /*34a0*/  @!P0 IMAD.IADD R89, R89, 0x1, -R6 ;  /* 0x0000000159598824 */ /* 0x000fe200078e0a06 */
[C---:B------:R-:W-:Y:S01]  /*34b0*/  ISETP.GT.U32.AND P0, PT, R6.reuse, R87, PT ;  /* 0x000000570600720c */ /* 0x040fe20003f04070 */
[----:B------:R-:W-:Y:S01]  /*34c0*/  IMAD.MOV R44, RZ, RZ, -R44 ;  /* 0x000000ffff2c7224 */ /* 0x000fe200078e0a2c */
[C---:B------:R-:W-:Y:S01]  /*34d0*/  ISETP.GT.U32.AND P4, PT, R6.reuse, R85, PT ;  /* 0x000000550600720c */ /* 0x040fe20003f84070 */
[----:B------:R-:W-:-:S02]  /*34e0*/  IMAD R95, R6, R46, R95 ;  /* 0x0000002e065f7224 */ /* 0x000fc400078e025f */
[----:B------:R-:W-:-:S04]  /*34f0*/  IMAD.HI.U32 R46, R7, R99, RZ ;  /* 0x00000063072e7227 */ /* 0x000fc800078e00ff */
[----:B------:R-:W-:Y:S02]  /*3500*/  IMAD R93, R6, R44, R93 ;  /* 0x0000002c065d7224 */ /* 0x000fe400078e025d */
[----:B------:R-:W-:-:S04]  /*3510*/  IMAD.HI.U32 R44, R7, R97, RZ ;  /* 0x00000061072c7227 */ /* 0x000fc800078e00ff */
[----:B------:R-:W-:Y:S02]  /*3520*/  IMAD.MOV R46, RZ, RZ, -R46 ;  /* 0x000000ffff2e7224 */ /* 0x000fe400078e0a2e */
[----:B------:R-:W-:Y:S01]  /*3530*/  @!P5 IMAD.MOV R75, RZ, RZ, -R75 ;  /* 0x000000ffff4bd224 */ /* 0x000fe200078e0a4b */
[C---:B------:R-:W-:Y:S01]  /*3540*/  ISETP.GT.U32.AND P5, PT, R6.reuse, R83, PT ;  /* 0x000000530600720c */ /* 0x040fe20003fa4070 */
[----:B------:R-:W-:Y:S02]  /*3550*/  IMAD.MOV R44, RZ, RZ, -R44 ;  /* 0x000000ffff2c7224 */ /* 0x000fe400078e0a2c */
[C---:B------:R-:W-:Y:S02]  /*3560*/  IMAD R99, R6.reuse, R46, R99 ;  /* 0x0000002e06637224 */ /* 0x040fe400078e0263 */
[C---:B------:R-:W-:Y:S02]  /*3570*/  IMAD R97, R6.reuse, R44, R97 ;  /* 0x0000002c06617224 */ /* 0x040fe400078e0261 */
[--C-:B------:R-:W-:Y:S01]  /*3580*/  @!P1 IMAD.IADD R91, R91, 0x1, -R6.reuse ;  /* 0x000000015b5b9824 */ /* 0x100fe200078e0a06 */
[C---:B------:R-:W-:Y:S01]  /*3590*/  ISETP.GT.U32.AND P1, PT, R6.reuse, R89, PT ;  /* 0x000000590600720c */ /* 0x040fe20003f24070 */
[----:B------:R-:W-:Y:S01]  /*35a0*/  @!P0 IMAD.IADD R87, R87, 0x1, -R6 ;  /* 0x0000000157578824 */ /* 0x000fe200078e0a06 */
[----:B------:R-:W-:Y:S01]  /*35b0*/  ISETP.GT.U32.AND P0, PT, R6, R99, PT ;  /* 0x000000630600720c */ /* 0x000fe20003f04070 */
[----:B------:R-:W-:-:S04]  /*35c0*/  IMAD.HI.U32 R44, R7, R101, RZ ;  /* 0x00000065072c7227 */ /* 0x000fc800078e00ff */
[----:B------:R-:W-:-:S04]  /*35d0*/  IMAD.HI.U32 R7, R7, R103, RZ ;  /* 0x0000006707077227 */ /* 0x000fc800078e00ff */
[----:B------:R-:W-:Y:S01]  /*35e0*/  @!P2 IMAD.MOV R77, RZ, RZ, -R77 ;  /* 0x000000ffff4da224 */ /* 0x000fe200078e0a4d */
[C---:B------:R-:W-:Y:S01]  /*35f0*/  ISETP.GT.U32.AND P2, PT, R6.reuse, R91, PT ;  /* 0x0000005b0600720c */ /* 0x040fe20003f44070 */
[--C-:B------:R-:W-:Y:S01]  /*3600*/  @!P6 IMAD.IADD R81, R81, 0x1, -R6.reuse ;  /* 0x000000015151e824 */ /* 0x100fe200078e0a06 */
[C---:B------:R-:W-:Y:S01]  /*3610*/  ISETP.GT.U32.AND P6, PT, R6.reuse, R93, PT ;  /* 0x0000005d0600720c */ /* 0x040fe20003fc4070 */
[----:B------:R-:W-:Y:S01]  /*3620*/  @!P4 IMAD.IADD R85, R85, 0x1, -R6 ;  /* 0x000000015555c824 */ /* 0x000fe200078e0a06 */
[C---:B------:R-:W-:Y:S01]  /*3630*/  ISETP.GT.U32.AND P4, PT, R6.reuse, R97, PT ;  /* 0x000000610600720c */ /* 0x040fe20003f84070 */
[----:B------:R-:W-:Y:S02]  /*3640*/  IMAD.MOV R44, RZ, RZ, -R44 ;  /* 0x000000ffff2c7224 */ /* 0x000fe400078e0a2c */
[----:B------:R-:W-:Y:S02]  /*3650*/  IMAD.MOV R7, RZ, RZ, -R7 ;  /* 0x000000ffff077224 */ /* 0x000fe400078e0a07 */
[----:B------:R-:W-:Y:S01]  /*3660*/  @!P5 IMAD.IADD R83, R83, 0x1, -R6 ;  /* 0x000000015353d824 */ /* 0x000fe200078e0a06 */
[C---:B------:R-:W-:Y:S01]  /*3670*/  ISETP.GT.U32.AND P5, PT, R6.reuse, R95, PT ;  /* 0x0000005f0600720c */ /* 0x040fe20003fa4070 */
[----:B------:R-:W-:-:S02]  /*3680*/  IMAD R101, R6, R44, R101 ;  /* 0x0000002c06657224 */ /* 0x000fc400078e0265 */
[C---:B------:R-:W-:Y:S01]  /*3690*/  IMAD R103, R6.reuse, R7, R103 ;  /* 0x0000000706677224 */ /* 0x040fe200078e0267 */
[----:B------:R-:W-:Y:S01]  /*36a0*/  SHF.R.S32.HI R7, RZ, 0x1f, R244 ;  /* 0x0000001fff077819 */ /* 0x000fe200000114f4 */
[--C-:B------:R-:W-:Y:S01]  /*36b0*/  @!P1 IMAD.IADD R89, R89, 0x1, -R6.reuse ;  /* 0x0000000159599824 */ /* 0x100fe200078e0a06 */
[C---:B------:R-:W-:Y:S01]  /*36c0*/  ISETP.GT.U32.AND P1, PT, R6.reuse, R101, PT ;  /* 0x000000650600720c */ /* 0x040fe20003f24070 */
[--C-:B------:R-:W-:Y:S01]  /*36d0*/  @!P0 IMAD.IADD R99, R99, 0x1, -R6.reuse ;  /* 0x0000000163638824 */ /* 0x100fe200078e0a06 */
[----:B------:R-:W-:Y:S01]  /*36e0*/  ISETP.GT.U32.AND P0, PT, R6, R103, PT ;  /* 0x000000670600720c */ /* 0x000fe20003f04070 */
[--C-:B------:R-:W-:Y:S01]  /*36f0*/  @!P2 IMAD.IADD R91, R91, 0x1, -R6.reuse ;  /* 0x000000015b5ba824 */ /* 0x100fe200078e0a06 */
[----:B------:R-:W-:Y:S01]  /*3700*/  @!P6 IADD3 R93, R93, -R6, RZ ;  /* 0x800000065d5de210 */ /* 0x000fe20007ffe0ff */
[--C-:B------:R-:W-:Y:S01]  /*3710*/  @!P4 IMAD.IADD R97, R97, 0x1, -R6.reuse ;  /* 0x000000016161c824 */ /* 0x100fe200078e0a06 */
[----:B------:R-:W-:Y:S01]  /*3720*/  ISETP.GE.AND P2, PT, R54, RZ, PT ;  /* 0x000000ff3600720c */ /* 0x000fe20003f46270 */
[--C-:B------:R-:W-:Y:S01]  /*3730*/  @!P5 IMAD.IADD R95, R95, 0x1, -R6.reuse ;  /* 0x000000015f5fd824 */ /* 0x100fe200078e0a06 */
[----:B------:R-:W-:Y:S01]  /*3740*/  ISETP.GE.AND P6, PT, R56, RZ, PT ;  /* 0x000000ff3800720c */ /* 0x000fe20003fc6270 */
[----:B------:R-:W-:Y:S01]  /*3750*/  @!P3 IMAD.MOV R81, RZ, RZ, -R81 ;  /* 0x000000ffff51b224 */ /* 0x000fe200078e0a51 */
[----:B------:R-:W-:Y:S01]  /*3760*/  ISETP.GE.AND P4, PT, R58, RZ, PT ;  /* 0x000000ff3a00720c */ /* 0x000fe20003f86270 */
[----:B------:R-:W-:Y:S01]  /*3770*/  IMAD R79, R79, UR40, RZ ;  /* 0x000000284f4f7c24 */ /* 0x000fe2000f8e02ff */
[----:B------:R-:W-:Y:S01]  /*3780*/  ISETP.GE.AND P5, PT, R52, RZ, PT ;  /* 0x000000ff3400720c */ /* 0x000fe20003fa6270 */
[--C-:B------:R-:W-:Y:S01]  /*3790*/  @!P1 IMAD.IADD R101, R101, 0x1, -R6.reuse ;  /* 0x0000000165659824 */ /* 0x100fe200078e0a06 */
[C---:B------:R-:W-:Y:S01]  /*37a0*/  ISETP.GT.U32.AND P1, PT, R6.reuse, R93, PT ;  /* 0x0000005d0600720c */ /* 0x040fe20003f24070 */
[--C-:B------:R-:W-:Y:S01]  /*37b0*/  @!P0 IMAD.IADD R103, R103, 0x1, -R6.reuse ;  /* 0x0000000167678824 */ /* 0x100fe200078e0a06 */
[----:B------:R-:W-:Y:S01]  /*37c0*/  ISETP.GT.U32.AND P3, PT, R6, R97, PT ;  /* 0x000000610600720c */ /* 0x000fe20003f64070 */
[----:B------:R-:W-:Y:S01]  /*37d0*/  IMAD R79, R0, UR40, RZ ;  /* 0x00000028004f7c24 */ /* 0x000fe2000f8e02ff */
[C---:B------:R-:W-:Y:S01]  /*37e0*/  ISETP.GT.U32.AND P0, PT, R6.reuse, R101, PT ;  /* 0x000000650600720c */ /* 0x040fe20003f04070 */
[----:B------:R-:W-:Y:S01]  /*37f0*/  @!P2 IMAD.MOV R83, RZ, RZ, -R83 ;  /* 0x000000ffff53a224 */ /* 0x000fe200078e0a53 */
[C---:B------:R-:W-:Y:S01]  /*3800*/  ISETP.GT.U32.AND P2, PT, R6.reuse, R95, PT ;  /* 0x0000005f0600720c */ /* 0x040fe20003f44070 */
[----:B------:R-:W-:Y:S01]  /*3810*/  @!P6 IMAD.MOV R85, RZ, RZ, -R85 ;  /* 0x000000ffff55e224 */ /* 0x000fe200078e0a55 */
[C---:B------:R-:W-:Y:S01]  /*3820*/  ISETP.GT.U32.AND P6, PT, R6.reuse, R99, PT ;  /* 0x000000630600720c */ /* 0x040fe20003fc4070 */
[----:B------:R-:W-:Y:S01]  /*3830*/  @!P4 IMAD.MOV R89, RZ, RZ, -R89 ;  /* 0x000000ffff59c224 */ /* 0x000fe200078e0a59 */
[----:B------:R-:W-:Y:S01]  /*3840*/  ISETP.GT.U32.AND P4, PT, R6, R103, PT ;  /* 0x000000670600720c */ /* 0x000fe20003f84070 */
[----:B------:R-:W-:Y:S01]  /*3850*/  @!P5 IMAD.MOV R87, RZ, RZ, -R87 ;  /* 0x000000ffff57d224 */ /* 0x000fe200078e0a57 */
[----:B------:R-:W-:Y:S01]  /*3860*/  ISETP.GE.AND P5, PT, R60, RZ, PT ;  /* 0x000000ff3c00720c */ /* 0x000fe20003fa6270 */
[--C-:B------:R-:W-:Y:S01]  /*3870*/  @!P1 IMAD.IADD R93, R93, 0x1, -R6.reuse ;  /* 0x000000015d5d9824 */ /* 0x100fe200078e0a06 */
        /* <DEDUP_REMOVED lines=9> */
[----:B------:R-:W-:Y:S01]  /*3910*/  @!P4 IMAD.IADD R103, R103, 0x1, -R6 ;  /* 0x000000016767c824 */ /* 0x000fe200078e0a06 */
[----:B------:R-:W-:Y:S01]  /*3920*/  ISETP.NE.AND P4, PT, R45, RZ, PT ;  /* 0x000000ff2d00720c */ /* 0x000fe20003f85270 */
[----:B------:R-:W-:Y:S01]  /*3930*/  @!P5 IMAD.MOV R91, RZ, RZ, -R91 ;  /* 0x000000ffff5bd224 */ /* 0x000fe200078e0a5b */
[----:B------:R-:W-:Y:S01]  /*3940*/  LOP3.LUT R6, RZ, R45, RZ, 0x33, !PT ;  /* 0x0000002dff067212 */ /* 0x000fe200078e33ff */
[----:B------:R-:W-:Y:S01]  /*3950*/  @!P1 IMAD.MOV R93, RZ, RZ, -R93 ;  /* 0x000000ffff5d9224 */ /* 0x000fe200078e0a5d */
[----:B------:R-:W-:Y:S01]  /*3960*/  ISETP.GE.AND P5, PT, R2, RZ, PT ;  /* 0x000000ff0200720c */ /* 0x000fe20003fa6270 */
[----:B------:R-:W-:Y:S01]  /*3970*/  IMAD R79, R135, UR40, RZ ;  /* 0x00000028874f7c24 */ /* 0x000fe2000f8e02ff */
[C---:B------:R-:W-:Y:S01]  /*3980*/  SEL R8, R6.reuse, R8, !P4 ;  /* 0x0000000806087207 */ /* 0x040fe20006000000 */
[----:B------:R-:W-:Y:S01]  /*3990*/  @!P0 IMAD.MOV R101, RZ, RZ, -R101 ;  /* 0x000000ffff658224 */ /* 0x000fe200078e0a65 */
[C---:B------:R-:W-:Y:S01]  /*39a0*/  SEL R9, R6.reuse, R9, !P4 ;  /* 0x0000000906097207 */ /* 0x040fe20006000000 */
[----:B------:R-:W-:Y:S01]  /*39b0*/  @!P2 IMAD.MOV R95, RZ, RZ, -R95 ;  /* 0x000000ffff5fa224 */ /* 0x000fe200078e0a5f */
[----:B------:R-:W-:Y:S01]  /*39c0*/  SEL R12, R6, R12, !P4 ;  /* 0x0000000c060c7207 */ /* 0x000fe20006000000 */
[----:B------:R-:W-:Y:S01]  /*39d0*/  IMAD R8, R8, UR5, RZ ;  /* 0x0000000508087c24 */ /* 0x000fe2000f8e02ff */
[C---:B------:R-:W-:Y:S01]  /*39e0*/  SEL R14, R6.reuse, R14, !P4 ;  /* 0x0000000e060e7207 */ /* 0x040fe20006000000 */
[----:B------:R-:W-:Y:S01]  /*39f0*/  IMAD R9, R9, UR5, RZ ;  /* 0x0000000509097c24 */ /* 0x000fe2000f8e02ff */
[----:B------:R-:W-:Y:S01]  /*3a00*/  SEL R13, R6, R13, !P4 ;  /* 0x0000000d060d7207 */ /* 0x000fe20006000000 */
[----:B------:R-:W-:Y:S01]  /*3a10*/  IMAD R12, R12, UR5, RZ ;  /* 0x000000050c0c7c24 */ /* 0x000fe2000f8e02ff */
[----:B------:R-:W-:Y:S01]  /*3a20*/  SEL R10, R6, R10, !P4 ;  /* 0x0000000a060a7207 */ /* 0x000fe20006000000 */
[----:B------:R-:W-:Y:S01]  /*3a30*/  IMAD R14, R14, UR5, RZ ;  /* 0x000000050e0e7c24 */ /* 0x000fe2000f8e02ff */
[C---:B------:R-:W-:Y:S01]  /*3a40*/  SEL R15, R6.reuse, R15, !P4 ;  /* 0x0000000f060f7207 */ /* 0x040fe20006000000 */
[----:B------:R-:W-:Y:S01]  /*3a50*/  IMAD R13, R13, UR5, RZ ;  /* 0x000000050d0d7c24 */ /* 0x000fe2000f8e02ff */
[C---:B------:R-:W-:Y:S01]  /*3a60*/  SEL R18, R6.reuse, R18, !P4 ;  /* 0x0000001206127207 */ /* 0x040fe20006000000 */
[----:B------:R-:W-:Y:S01]  /*3a70*/  @!P6 IMAD.MOV R99, RZ, RZ, -R99 ;  /* 0x000000ffff63e224 */ /* 0x000fe200078e0a63 */
[----:B------:R-:W-:Y:S01]  /*3a80*/  SEL R20, R6, R20, !P4 ;  /* 0x0000001406147207 */ /* 0x000fe20006000000 */
[----:B------:R-:W-:Y:S01]  /*3a90*/  @!P5 IMAD.MOV R103, RZ, RZ, -R103 ;  /* 0x000000ffff67d224 */ /* 0x000fe200078e0a67 */
[----:B---3--:R-:W-:Y:S01]  /*3aa0*/  LEA R187, P2, R8, R218, 0x1 ;  /* 0x000000da08bb7211 */ /* 0x008fe200078408ff */
[----:B------:R-:W-:Y:S01]  /*3ab0*/  IMAD R10, R10, UR5, RZ ;  /* 0x000000050a0a7c24 */ /* 0x000fe2000f8e02ff */
[C---:B------:R-:W-:Y:S01]  /*3ac0*/  SEL R19, R6.reuse, R19, !P4 ;  /* 0x0000001306137207 */ /* 0x040fe20006000000 */
[----:B------:R-:W-:Y:S01]  /*3ad0*/  IMAD R15, R15, UR5, RZ ;  /* 0x000000050f0f7c24 */ /* 0x000fe2000f8e02ff */
[----:B------:R-:W-:Y:S01]  /*3ae0*/  SEL R11, R6, R11, !P4 ;  /* 0x0000000b060b7207 */ /* 0x000fe20006000000 */
[----:B------:R-:W-:Y:S01]  /*3af0*/  IMAD R18, R18, UR5, RZ ;  /* 0x0000000512127c24 */ /* 0x000fe2000f8e02ff */
[----:B------:R-:W-:Y:S01]  /*3b00*/  SEL R61, R6, R61, !P4 ;  /* 0x0000003d063d7207 */ /* 0x000fe20006000000 */
[----:B------:R-:W-:Y:S01]  /*3b10*/  IMAD R20, R20, UR5, RZ ;  /* 0x0000000514147c24 */ /* 0x000fe2000f8e02ff */
[----:B------:R-:W-:Y:S01]  /*3b20*/  @!P3 IADD3 R97, -R97, RZ, RZ ;  /* 0x000000ff6161b210 */ /* 0x000fe20007ffe1ff */
[----:B------:R-:W-:Y:S01]  /*3b30*/  IMAD R19, R19, UR5, RZ ;  /* 0x0000000513137c24 */ /* 0x000fe2000f8e02ff */
[C---:B------:R-:W-:Y:S01]  /*3b40*/  SEL R63, R6.reuse, R63, !P4 ;  /* 0x0000003f063f7207 */ /* 0x040fe20006000000 */
[----:B------:R-:W-:Y:S01]  /*3b50*/  IMAD R11, R11, UR5, RZ ;  /* 0x000000050b0b7c24 */ /* 0x000fe2000f8e02ff */
[C---:B------:R-:W-:Y:S01]  /*3b60*/  SEL R16, R6.reuse, R16, !P4 ;  /* 0x0000001006107207 */ /* 0x040fe20006000000 */
[----:B------:R-:W-:Y:S01]  /*3b70*/  IMAD R186, R61, UR5, RZ ;  /* 0x000000053dba7c24 */ /* 0x000fe2000f8e02ff */
[C---:B------:R-:W-:Y:S01]  /*3b80*/  SEL R21, R6.reuse, R21, !P4 ;  /* 0x0000001506157207 */ /* 0x040fe20006000000 */
[----:B------:R-:W-:Y:S01]  /*3b90*/  IMAD R80, R63, UR5, RZ ;  /* 0x000000053f507c24 */ /* 0x000fe2000f8e02ff */
[----:B------:R-:W-:Y:S01]  /*3ba0*/  SEL R24, R6, R24, !P4 ;  /* 0x0000001806187207 */ /* 0x000fe20006000000 */
[----:B------:R-:W-:Y:S01]  /*3bb0*/  IMAD R16, R16, UR5, RZ ;  /* 0x0000000510107c24 */ /* 0x000fe2000f8e02ff */
[-C--:B------:R-:W-:Y:S01]  /*3bc0*/  LEA R188, P3, R9, R218.reuse, 0x1 ;  /* 0x000000da09bc7211 */ /* 0x080fe200078608ff */
[----:B------:R-:W-:Y:S01]  /*3bd0*/  IMAD R21, R21, UR5, RZ ;  /* 0x0000000515157c24 */ /* 0x000fe2000f8e02ff */
[----:B------:R-:W-:Y:S01]  /*3be0*/  LEA R190, P6, R12, R218, 0x1 ;  /* 0x000000da0cbe7211 */ /* 0x000fe200078c08ff */
[----:B------:R-:W-:Y:S01]  /*3bf0*/  IMAD R79, R129, UR40, RZ ;  /* 0x00000028814f7c24 */ /* 0x000fe2000f8e02ff */
[----:B------:R-:W-:Y:S01]  /*3c00*/  LEA.HI.X.SX32 R162, R8, R219, 0x1, P2 ;  /* 0x000000db08a27211 */ /* 0x000fe200010f0eff */
[----:B------:R-:W-:Y:S01]  /*3c10*/  IMAD R79, R124, UR40, RZ ;  /* 0x000000287c4f7c24 */ /* 0x000fe2000f8e02ff */
[----:B------:R-:W-:Y:S01]  /*3c20*/  SEL R26, R6, R26, !P4 ;  /* 0x0000001a061a7207 */ /* 0x000fe20006000000 */
[----:B------:R-:W-:Y:S01]  /*3c30*/  IMAD R79, R118, UR40, RZ ;  /* 0x00000028764f7c24 */ /* 0x000fe2000f8e02ff */
[----:B------:R-:W-:Y:S01]  /*3c40*/  LEA R192, P2, R14, R218, 0x1 ;  /* 0x000000da0ec07211 */ /* 0x000fe200078408ff */
[----:B------:R-:W-:Y:S01]  /*3c50*/  IMAD R79, R108, UR40, RZ ;  /* 0x000000286c4f7c24 */ /* 0x000fe2000f8e02ff */
[----:B------:R-:W-:Y:S01]  /*3c60*/  LEA.HI R244, R7, R244, RZ, 0x7 ;  /* 0x000000f407f47211 */ /* 0x000fe200078f38ff */
[----:B------:R-:W-:Y:S01]  /*3c70*/  IMAD R26, R26, UR5, RZ ;  /* 0x000000051a1a7c24 */ /* 0x000fe2000f8e02ff */
[----:B------:R-:W-:Y:S01]  /*3c80*/  SEL R25, R6, R25, !P4 ;  /* 0x0000001906197207 */ /* 0x000fe20006000000 */
[----:B------:R-:W-:Y:S01]  /*3c90*/  IMAD R79, R105, UR40, RZ ;  /* 0x00000028694f7c24 */ /* 0x000fe2000f8e02ff */
[----:B------:R-:W-:Y:S01]  /*3ca0*/  LEA R191, P1, R13, R218, 0x1 ;  /* 0x000000da0dbf7211 */ /* 0x000fe200078208ff */
[----:B------:R-:W-:Y:S01]  /*3cb0*/  IMAD R79, R102, UR40, RZ ;  /* 0x00000028664f7c24 */ /* 0x000fe2000f8e02ff */
[C---:B------:R-:W-:Y:S01]  /*3cc0*/  SEL R17, R6.reuse, R17, !P4 ;  /* 0x0000001106117207 */ /* 0x040fe20006000000 */
[----:B------:R-:W-:Y:S01]  /*3cd0*/  IMAD R25, R25, UR5, RZ ;  /* 0x0000000519197c24 */ /* 0x000fe2000f8e02ff */
[----:B------:R-:W-:-:S02]  /*3ce0*/  SEL R22, R6, R22, !P4 ;  /* 0x0000001606167207 */ /* 0x000fc40006000000 */
[----:B------:R-:W-:Y:S02]  /*3cf0*/  CS2R R44, SRZ ;  /* 0x00000000002c7805 */ /* 0x000fe4000001ff00 */
[C---:B------:R-:W-:Y:S01]  /*3d00*/  SEL R23, R6.reuse, R23, !P4 ;  /* 0x0000001706177207 */ /* 0x040fe20006000000 */
[----:B------:R-:W-:Y:S01]  /*3d10*/  IMAD R17, R17, UR5, RZ ;  /* 0x0000000511117c24 */ /* 0x000fe2000f8e02ff */
[----:B------:R-:W-:Y:S01]  /*3d20*/  SEL R27, R6, R27, !P4 ;  /* 0x0000001b061b7207 */ /* 0x000fe20006000000 */
[----:B------:R-:W-:Y:S01]  /*3d30*/  IMAD R22, R22, UR5, RZ ;  /* 0x0000000516167c24 */ /* 0x000fe2000f8e02ff */
[C---:B------:R-:W-:Y:S01]  /*3d40*/  SEL R28, R6.reuse, R28, !P4 ;  /* 0x0000001c061c7207 */ /* 0x040fe20006000000 */
[----:B------:R-:W-:Y:S01]  /*3d50*/  IMAD R23, R23, UR5, RZ ;  /* 0x0000000517177c24 */ /* 0x000fe2000f8e02ff */
[C---:B------:R-:W-:Y:S01]  /*3d60*/  SEL R29, R6.reuse, R29, !P4 ;  /* 0x0000001d061d7207 */ /* 0x040fe20006000000 */
[----:B------:R-:W-:Y:S01]  /*3d70*/  IMAD R27, R27, UR5, RZ ;  /* 0x000000051b1b7c24 */ /* 0x000fe2000f8e02ff */
[----:B------:R-:W-:Y:S01]  /*3d80*/  SEL R30, R6, R30, !P4 ;  /* 0x0000001e061e7207 */ /* 0x000fe20006000000 */
        /* <DEDUP_REMOVED lines=79> */
[-C--:B------:R-:W-:Y:S01]  /*4280*/  LEA.HI.X.SX32 R164, R9, R219.reuse, 0x1, P3 ;  /* 0x000000db09a47211 */ /* 0x080fe200018f0eff */
[----:B------:R-:W-:Y:S01]  /*4290*/  IMAD R101, R101, UR5, RZ ;  /* 0x0000000565657c24 */ /* 0x000fe2000f8e02ff */
[-C--:B------:R-:W-:Y:S01]  /*42a0*/  LEA.HI.X.SX32 R61, R12, R219.reuse, 0x1, P6 ;  /* 0x000000db0c3d7211 */ /* 0x080fe200030f0eff */
[----:B------:R-:W-:Y:S01]  /*42b0*/  IMAD R24, R6, UR5, RZ ;  /* 0x0000000506187c24 */ /* 0x000fe2000f8e02ff */
[-C--:B------:R-:W-:Y:S01]  /*42c0*/  LEA R166, P4, R10, R218.reuse, 0x1 ;  /* 0x000000da0aa67211 */ /* 0x080fe200078808ff */
[----:B------:R-:W-:Y:S01]  /*42d0*/  IMAD R97, R97, UR5, RZ ;  /* 0x0000000561617c24 */ /* 0x000fe2000f8e02ff */
[-C--:B------:R-:W-:Y:S01]  /*42e0*/  LEA R193, P3, R15, R218.reuse, 0x1 ;  /* 0x000000da0fc17211 */ /* 0x080fe200078608ff */
[----:B------:R-:W-:Y:S01]  /*42f0*/  IMAD R93, R93, UR5, RZ ;  /* 0x000000055d5d7c24 */ /* 0x000fe2000f8e02ff */
[-C--:B------:R-:W-:Y:S01]  /*4300*/  LEA R196, P6, R18, R218.reuse, 0x1 ;  /* 0x000000da12c47211 */ /* 0x080fe200078c08ff */
[----:B------:R-:W-:Y:S01]  /*4310*/  UMOV UR4, URZ ;  /* 0x0000003f00047c82 */ /* 0x000fe20008000000 */
[-C--:B------:R-:W-:Y:S01]  /*4320*/  LEA.HI.X.SX32 R63, R14, R219.reuse, 0x1, P2 ;  /* 0x000000db0e3f7211 */ /* 0x080fe200010f0eff */
[----:B------:R-:W-:Y:S01]  /*4330*/  UMOV UR5, URZ ;  /* 0x0000003f00057c82 */ /* 0x000fe20008000000 */
[-C--:B------:R-:W-:Y:S01]  /*4340*/  LEA.HI.X.SX32 R62, R13, R219.reuse, 0x1, P1 ;  /* 0x000000db0d3e7211 */ /* 0x080fe200008f0eff */
[----:B------:R-:W-:Y:S01]  /*4350*/  IMAD R252, R252, UR40, RZ ;  /* 0x00000028fcfc7c24 */ /* 0x000fe2000f8e02ff */
[-C--:B------:R-:W-:Y:S01]  /*4360*/  LEA R198, P2, R20, R218.reuse, 0x1 ;  /* 0x000000da14c67211 */ /* 0x080fe200078408ff */
[----:B------:R-:W-:Y:S01]  /*4370*/  IMAD R251, R251, UR40, RZ ;  /* 0x00000028fbfb7c24 */ /* 0x000fe2000f8e02ff */
[-C--:B------:R-:W-:Y:S01]  /*4380*/  LEA R197, P1, R19, R218.reuse, 0x1 ;  /* 0x000000da13c57211 */ /* 0x080fe200078208ff */
[----:B------:R-:W-:Y:S01]  /*4390*/  IMAD R250, R250, UR40, RZ ;  /* 0x00000028fafa7c24 */ /* 0x000fe2000f8e02ff */
[-C--:B------:R-:W-:Y:S01]  /*43a0*/  LEA R189, P5, R11, R218.reuse, 0x1 ;  /* 0x000000da0bbd7211 */ /* 0x080fe200078a08ff */
[----:B------:R-:W-:Y:S01]  /*43b0*/  IMAD R249, R249, UR40, RZ ;  /* 0x00000028f9f97c24 */ /* 0x000fe2000f8e02ff */
[-C--:B------:R-:W-:Y:S01]  /*43c0*/  LEA.HI.X.SX32 R59, R10, R219.reuse, 0x1, P4 ;  /* 0x000000db0a3b7211 */ /* 0x080fe200020f0eff */
[----:B------:R-:W-:Y:S01]  /*43d0*/  IMAD R248, R248, UR40, RZ ;  /* 0x00000028f8f87c24 */ /* 0x000fe2000f8e02ff */
[-C--:B------:R-:W-:Y:S01]  /*43e0*/  LEA.HI.X.SX32 R64, R15, R219.reuse, 0x1, P3 ;  /* 0x000000db0f407211 */ /* 0x080fe200018f0eff */
[----:B------:R-:W-:Y:S01]  /*43f0*/  IMAD R247, R247, UR40, RZ ;  /* 0x00000028f7f77c24 */ /* 0x000fe2000f8e02ff */
[----:B------:R-:W-:Y:S01]  /*4400*/  LEA.HI.X.SX32 R67, R18, R219, 0x1, P6 ;  /* 0x000000db12437211 */ /* 0x000fe200030f0eff */
[----:B------:R-:W-:Y:S01]  /*4410*/  IMAD R246, R246, UR40, RZ ;  /* 0x00000028f6f67c24 */ /* 0x000fe2000f8e02ff */
[-C--:B------:R-:W-:Y:S01]  /*4420*/  LEA R194, P4, R16, R218.reuse, 0x1 ;  /* 0x000000da10c27211 */ /* 0x080fe200078808ff */
[----:B------:R-:W-:Y:S01]  /*4430*/  IMAD R245, R245, UR40, RZ ;  /* 0x00000028f5f57c24 */ /* 0x000fe2000f8e02ff */
[----:B------:R-:W-:-:S02]  /*4440*/  LEA R199, P3, R21, R218, 0x1 ;  /* 0x000000da15c77211 */ /* 0x000fc400078608ff */
[-C--:B------:R-:W-:Y:S02]  /*4450*/  LEA R202, P6, R5, R218.reuse, 0x1 ;  /* 0x000000da05ca7211 */ /* 0x080fe400078c08ff */
[-C--:B------:R-:W-:Y:S02]  /*4460*/  LEA.HI.X.SX32 R69, R20, R219.reuse, 0x1, P2 ;  /* 0x000000db14457211 */ /* 0x080fe400010f0eff */
[-C--:B------:R-:W-:Y:S02]  /*4470*/  LEA.HI.X.SX32 R68, R19, R219.reuse, 0x1, P1 ;  /* 0x000000db13447211 */ /* 0x080fe400008f0eff */
[-C--:B------:R-:W-:Y:S02]  /*4480*/  LEA R220, P2, R26, R218.reuse, 0x1 ;  /* 0x000000da1adc7211 */ /* 0x080fe400078408ff */
[----:B------:R-:W-:Y:S02]  /*4490*/  LEA.HI.X.SX32 R60, R11, R219, 0x1, P5 ;  /* 0x000000db0b3c7211 */ /* 0x000fe400028f0eff */
[----:B------:R-:W-:-:S02]  /*44a0*/  LEA R203, P1, R25, R218, 0x1 ;  /* 0x000000da19cb7211 */ /* 0x000fc400078208ff */
[-C--:B------:R-:W-:Y:S02]  /*44b0*/  LEA R195, P5, R17, R218.reuse, 0x1 ;  /* 0x000000da11c37211 */ /* 0x080fe400078a08ff */
[-C--:B------:R-:W-:Y:S02]  /*44c0*/  LEA.HI.X.SX32 R65, R16, R219.reuse, 0x1, P4 ;  /* 0x000000db10417211 */ /* 0x080fe400020f0eff */
[-C--:B------:R-:W-:Y:S02]  /*44d0*/  LEA.HI.X.SX32 R70, R21, R219.reuse, 0x1, P3 ;  /* 0x000000db15467211 */ /* 0x080fe400018f0eff */
[----:B------:R-:W-:Y:S02]  /*44e0*/  LEA.HI.X.SX32 R73, R5, R219, 0x1, P6 ;  /* 0x000000db05497211 */ /* 0x000fe400030f0eff */
[-C--:B------:R-:W-:Y:S02]  /*44f0*/  LEA R200, P4, R22, R218.reuse, 0x1 ;  /* 0x000000da16c87211 */ /* 0x080fe400078808ff */
        /* <DEDUP_REMOVED lines=10> */
[----:B------:R-:W-:Y:S02]  /*45a0*/  CS2R R26, SRZ ;  /* 0x00000000001a7805 */ /* 0x000fe4000001ff00 */
[----:B------:R-:W-:Y:S02]  /*45b0*/  LEA.HI.X.SX32 R170, R30, R219, 0x1, P6 ;  /* 0x000000db1eaa7211 */ /* 0x000fe400030f0eff */
[----:B------:R-:W-:-:S02]  /*45c0*/  LEA R222, P4, R28, R218, 0x1 ;  /* 0x000000da1cde7211 */ /* 0x000fc400078808ff */
[-C--:B------:R-:W-:Y:S02]  /*45d0*/  LEA R13, P3, R33, R218.reuse, 0x1 ;  /* 0x000000da210d7211 */ /* 0x080fe400078608ff */
[-C--:B------:R-:W-:Y:S02]  /*45e0*/  LEA R16, P6, R36, R218.reuse, 0x1 ;  /* 0x000000da24107211 */ /* 0x080fe400078c08ff */
[-C--:B------:R-:W-:Y:S02]  /*45f0*/  LEA.HI.X.SX32 R171, R32, R219.reuse, 0x1, P2 ;  /* 0x000000db20ab7211 */ /* 0x080fe400010f0eff */
[----:B------:R-:W-:Y:S02]  /*4600*/  LEA.HI.X.SX32 R134, R31, R219, 0x1, P1 ;  /* 0x000000db1f867211 */ /* 0x000fe400008f0eff */
[----:B------:R-:W-:Y:S02]  /*4610*/  CS2R R30, SRZ ;  /* 0x00000000001e7805 */ /* 0x000fe4000001ff00 */
[----:B------:R-:W-:-:S02]  /*4620*/  LEA R6, P2, R38, R218, 0x1 ;  /* 0x000000da26067211 */ /* 0x000fc400078408ff */
[-C--:B------:R-:W-:Y:S02]  /*4630*/  LEA.HI.X.SX32 R72, R23, R219.reuse, 0x1, P5 ;  /* 0x000000db17487211 */ /* 0x080fe400028f0eff */
[-C--:B------:R-:W-:Y:S02]  /*4640*/  LEA R17, P1, R37, R218.reuse, 0x1 ;  /* 0x000000da25117211 */ /* 0x080fe400078208ff */
[----:B------:R-:W-:Y:S02]  /*4650*/  LEA R223, P5, R29, R218, 0x1 ;  /* 0x000000da1ddf7211 */ /* 0x000fe400078a08ff */
[-C--:B------:R-:W-:Y:S02]  /*4660*/  LEA.HI.X.SX32 R138, R28, R219.reuse, 0x1, P4 ;  /* 0x000000db1c8a7211 */ /* 0x080fe400020f0eff */
[----:B------:R-:W-:Y:S02]  /*4670*/  LEA.HI.X.SX32 R132, R33, R219, 0x1, P3 ;  /* 0x000000db21847211 */ /* 0x000fe400018f0eff */
[----:B------:R-:W-:-:S02]  /*4680*/  CS2R R32, SRZ ;  /* 0x0000000000207805 */ /* 0x000fc4000001ff00 */
[-C--:B------:R-:W-:Y:S02]  /*4690*/  LEA.HI.X.SX32 R173, R36, R219.reuse, 0x1, P6 ;  /* 0x000000db24ad7211 */ /* 0x080fe400030f0eff */
[-C--:B------:R-:W-:Y:S02]  /*46a0*/  LEA R14, P4, R34, R218.reuse, 0x1 ;  /* 0x000000da220e7211 */ /* 0x080fe400078808ff */
[-C--:B------:R-:W-:Y:S02]  /*46b0*/  LEA R58, P3, R39, R218.reuse, 0x1 ;  /* 0x000000da273a7211 */ /* 0x080fe400078608ff */
[----:B------:R-:W-:Y:S02]  /*46c0*/  LEA R23, P6, R42, R218, 0x1 ;  /* 0x000000da2a177211 */ /* 0x000fe400078c08ff */
[-C--:B------:R-:W-:Y:S02]  /*46d0*/  LEA.HI.X.SX32 R174, R38, R219.reuse, 0x1, P2 ;  /* 0x000000db26ae7211 */ /* 0x080fe400010f0eff */
[----:B------:R-:W-:-:S02]  /*46e0*/  LEA.HI.X.SX32 R128, R37, R219, 0x1, P1 ;  /* 0x000000db25807211 */ /* 0x000fc400008f0eff */
[----:B------:R-:W-:Y:S02]  /*46f0*/  CS2R R36, SRZ ;  /* 0x0000000000247805 */ /* 0x000fe4000001ff00 */
[-C--:B------:R-:W-:Y:S02]  /*4700*/  LEA R21, P2, R49, R218.reuse, 0x1 ;  /* 0x000000da31157211 */ /* 0x080fe400078408ff */
[----:B------:R-:W-:Y:S02]  /*4710*/  LEA.HI.X.SX32 R140, R29, R219, 0x1, P5 ;  /* 0x000000db1d8c7211 */ /* 0x000fe400028f0eff */
[----:B------:R-:W-:Y:S02]  /*4720*/  CS2R R28, SRZ ;  /* 0x00000000001c7805 */ /* 0x000fe4000001ff00 */
[-C--:B------:R-:W-:Y:S02]  /*4730*/  LEA R22, P1, R43, R218.reuse, 0x1 ;  /* 0x000000da2b167211 */ /* 0x080fe400078208ff */
[----:B------:R-:W-:-:S02]  /*4740*/  LEA R15, P5, R35, R218, 0x1 ;  /* 0x000000da230f7211 */ /* 0x000fc400078a08ff */
[-C--:B------:R-:W-:Y:S02]  /*4750*/  LEA.HI.X.SX32 R172, R34, R219.reuse, 0x1, P4 ;  /* 0x000000db22ac7211 */ /* 0x080fe400020f0eff */
[-C--:B------:R-:W-:Y:S02]  /*4760*/  LEA.HI.X.SX32 R175, R39, R219.reuse, 0x1, P3 ;  /* 0x000000db27af7211 */ /* 0x080fe400018f0eff */
[----:B------:R-:W-:Y:S02]  /*4770*/  CS2R R38, SRZ ;  /* 0x0000000000267805 */ /* 0x000fe4000001ff00 */
[----:B------:R-:W-:Y:S02]  /*4780*/  LEA.HI.X.SX32 R177, R42, R219, 0x1, P6 ;  /* 0x000000db2ab17211 */ /* 0x000fe400030f0eff */
[-C--:B------:R-:W-:Y:S02]  /*4790*/  LEA R57, P4, R40, R218.reuse, 0x1 ;  /* 0x000000da28397211 */ /* 0x080fe400078808ff */
[----:B------:R-:W-:-:S02]  /*47a0*/  LEA R20, P3, R51, R218, 0x1 ;  /* 0x000000da33147211 */ /* 0x000fc400078608ff */
[-C--:B------:R-:W-:Y:S02]  /*47b0*/  LEA R18, P6, R182, R218.reuse, 0x1 ;  /* 0x000000dab6127211 */ /* 0x080fe400078c08ff */
[-C--:B------:R-:W-:Y:S02]  /*47c0*/  LEA.HI.X.SX32 R179, R49, R219.reuse, 0x1, P2 ;  /* 0x000000db31b37211 */ /* 0x080fe400010f0eff */
[----:B------:R-:W-:Y:S02]  /*47d0*/  CS2R R48, SRZ ;  /* 0x0000000000307805 */ /* 0x000fe4000001ff00 */
[----:B------:R-:W-:Y:S02]  /*47e0*/  LEA.HI.X.SX32 R178, R43, R219, 0x1, P1 ;  /* 0x000000db2bb27211 */ /* 0x000fe400008f0eff */
[----:B------:R-:W-:Y:S02]  /*47f0*/  CS2R R42, SRZ ;  /* 0x00000000002a7805 */ /* 0x000fe4000001ff00 */
[----:B------:R-:W-:-:S02]  /*4800*/  LEA R8, P2, R184, R218, 0x1 ;  /* 0x000000dab8087211 */ /* 0x000fc400078408ff */
[-C--:B------:R-:W-:Y:S02]  /*4810*/  LEA.HI.X.SX32 R130, R35, R219.reuse, 0x1, P5 ;  /* 0x000000db23827211 */ /* 0x080fe400028f0eff */
[----:B------:R-:W-:Y:S02]  /*4820*/  CS2R R34, SRZ ;  /* 0x0000000000227805 */ /* 0x000fe4000001ff00 */
[-C--:B------:R-:W-:Y:S02]  /*4830*/  LEA R7, P1, R47, R218.reuse, 0x1 ;  /* 0x000000da2f077211 */ /* 0x080fe400078208ff */
[----:B------:R-:W-:Y:S02]  /*4840*/  LEA R56, P5, R41, R218, 0x1 ;  /* 0x000000da29387211 */ /* 0x000fe400078a08ff */
[-C--:B------:R-:W-:Y:S02]  /*4850*/  LEA.HI.X.SX32 R126, R40, R219.reuse, 0x1, P4 ;  /* 0x000000db287e7211 */ /* 0x080fe400020f0eff */
[----:B------:R-:W-:-:S02]  /*4860*/  LEA.HI.X.SX32 R180, R51, R219, 0x1, P3 ;  /* 0x000000db33b47211 */ /* 0x000fc400018f0eff */
[----:B------:R-:W-:Y:S02]  /*4870*/  CS2R R50, SRZ ;  /* 0x0000000000327805 */ /* 0x000fe4000001ff00 */
[-C--:B------:R-:W-:Y:S02]  /*4880*/  LEA.HI.X.SX32 R182, R182, R219.reuse, 0x1, P6 ;  /* 0x000000dbb6b67211 */ /* 0x080fe400030f0eff */
[-C--:B------:R-:W-:Y:S02]  /*4890*/  LEA R5, P4, R53, R218.reuse, 0x1 ;  /* 0x000000da35057211 */ /* 0x080fe400078808ff */
[-C--:B------:R-:W-:Y:S02]  /*48a0*/  LEA R9, P3, R186, R218.reuse, 0x1 ;  /* 0x000000daba097211 */ /* 0x080fe400078608ff */
[----:B------:R-:W-:Y:S02]  /*48b0*/  LEA R226, P6, R84, R218, 0x1 ;  /* 0x000000da54e27211 */ /* 0x000fe400078c08ff */
[----:B------:R-:W-:-:S02]  /*48c0*/  LEA.HI.X.SX32 R184, R184, R219, 0x1, P2 ;  /* 0x000000dbb8b87211 */ /* 0x000fc400010f0eff */
[-C--:B------:R-:W-:Y:S02]  /*48d0*/  LEA.HI.X.SX32 R185, R47, R219.reuse, 0x1, P1 ;  /* 0x000000db2fb97211 */ /* 0x080fe400008f0eff */
[----:B------:R-:W-:Y:S02]  /*48e0*/  CS2R R46, SRZ ;  /* 0x00000000002e7805 */ /* 0x000fe4000001ff00 */
[-C--:B------:R-:W-:Y:S02]  /*48f0*/  LEA R228, P2, R204, R218.reuse, 0x1 ;  /* 0x000000dacce47211 */ /* 0x080fe400078408ff */
[----:B------:R-:W-:Y:S02]  /*4900*/  LEA.HI.X.SX32 R176, R41, R219, 0x1, P5 ;  /* 0x000000db29b07211 */ /* 0x000fe400028f0eff */
[----:B------:R-:W-:Y:S02]  /*4910*/  CS2R R40, SRZ ;  /* 0x0000000000287805 */ /* 0x000fe4000001ff00 */
[----:B------:R-:W-:-:S02]  /*4920*/  LEA R227, P1, R86, R218, 0x1 ;  /* 0x000000da56e37211 */ /* 0x000fc400078208ff */
[-C--:B------:R-:W-:Y:S02]  /*4930*/  LEA R19, P5, R55, R218.reuse, 0x1 ;  /* 0x000000da37137211 */ /* 0x080fe400078a08ff */
[-C--:B------:R-:W-:Y:S02]  /*4940*/  LEA.HI.X.SX32 R183, R53, R219.reuse, 0x1, P4 ;  /* 0x000000db35b77211 */ /* 0x080fe400020f0eff */
[----:B------:R-:W-:Y:S02]  /*4950*/  CS2R R52, SRZ ;  /* 0x0000000000347805 */ /* 0x000fe4000001ff00 */
[-C--:B------:R-:W-:Y:S02]  /*4960*/  LEA.HI.X.SX32 R186, R186, R219.reuse, 0x1, P3 ;  /* 0x000000dbbaba7211 */ /* 0x080fe400018f0eff */
[----:B------:R-:W-:Y:S02]  /*4970*/  LEA.HI.X.SX32 R84, R84, R219, 0x1, P6 ;  /* 0x000000db54547211 */ /* 0x000fe400030f0eff */
[----:B------:R-:W-:-:S02]  /*4980*/  LEA R224, P4, R80, R218, 0x1 ;  /* 0x000000da50e07211 */ /* 0x000fc400078808ff */
[-C--:B------:R-:W-:Y:S02]  /*4990*/  LEA R229, P3, R205, R218.reuse, 0x1 ;  /* 0x000000dacde57211 */ /* 0x080fe400078608ff */
[-C--:B------:R-:W-:Y:S02]  /*49a0*/  LEA R232, P6, R81, R218.reuse, 0x1 ;  /* 0x000000da51e87211 */ /* 0x080fe400078c08ff */
[-C--:B------:R-:W-:Y:S02]  /*49b0*/  LEA.HI.X.SX32 R204, R204, R219.reuse, 0x1, P2 ;  /* 0x000000dbcccc7211 */ /* 0x080fe400010f0eff */
[-C--:B------:R-:W-:Y:S02]  /*49c0*/  LEA.HI.X.SX32 R86, R86, R219.reuse, 0x1, P1 ;  /* 0x000000db56567211 */ /* 0x080fe400008f0eff */
[----:B------:R-:W-:Y:S02]  /*49d0*/  LEA R234, P2, R85, R218, 0x1 ;  /* 0x000000da55ea7211 */ /* 0x000fe400078408ff */
[----:B------:R-:W-:-:S02]  /*49e0*/  LEA.HI.X.SX32 R181, R55, R219, 0x1, P5 ;  /* 0x000000db37b57211 */ /* 0x000fc400028f0eff */
[----:B------:R-:W-:Y:S02]  /*49f0*/  CS2R R54, SRZ ;  /* 0x0000000000367805 */ /* 0x000fe4000001ff00 */
[-C--:B------:R-:W-:Y:S02]  /*4a00*/  LEA R233, P1, R83, R218.reuse, 0x1 ;  /* 0x000000da53e97211 */ /* 0x080fe400078208ff */
[-C--:B------:R-:W-:Y:S02]  /*4a10*/  LEA R225, P5, R82, R218.reuse, 0x1 ;  /* 0x000000da52e17211 */ /* 0x080fe400078a08ff */
[----:B------:R-:W-:Y:S01]  /*4a20*/  LEA R76, P0, R77, UR6, 0x1 ;  /* 0x000000064d4c7c11 */ /* 0x000fe2000f8008ff */
[----:B------:R-:W-:Y:S01]  /*4a30*/  UIADD3 UR6, UR12, 0x4000, URZ ;  /* 0x000040000c067890 */ /* 0x000fe2000fffe03f */
[-C--:B------:R-:W-:Y:S02]  /*4a40*/  LEA.HI.X.SX32 R80, R80, R219.reuse, 0x1, P4 ;  /* 0x000000db50507211 */ /* 0x080fe400020f0eff */
[-C--:B------:R-:W-:Y:S01]  /*4a50*/  LEA.HI.X.SX32 R205, R205, R219.reuse, 0x1, P3 ;  /* 0x000000dbcdcd7211 */ /* 0x080fe200018f0eff */
[----:B------:R-:W-:Y:S01]  /*4a60*/  USHF.R.U32.HI UR10, URZ, 0x4, UR6 ;  /* 0x000000043f0a7899 */ /* 0x000fe20008011606 */
[----:B------:R-:W-:Y:S01]  /*4a70*/  LEA.HI.X.SX32 R208, R81, R219, 0x1, P6 ;  /* 0x000000db51d07211 */ /* 0x000fe200030f0eff */
[----:B------:R-:W-:Y:S01]  /*4a80*/  UIADD3 UR6, UP0, UR8, 0x80, URZ ;  /* 0x0000008008067890 */ /* 0x000fe2000ff1e03f */
[-C--:B------:R-:W-:Y:S01]  /*4a90*/  LEA R230, P4, R206, R218.reuse, 0x1 ;  /* 0x000000dacee67211 */ /* 0x080fe200078808ff */
[----:B------:R-:W-:Y:S01]  /*4aa0*/  USGXT.U32 UR10, UR10, 0xe ;  /* 0x0000000e0a0a789a */ /* 0x000fe20008000000 */
[----:B------:R-:W-:-:S02]  /*4ab0*/  LEA R235, P3, R87, R218, 0x1 ;  /* 0x000000da57eb7211 */ /* 0x000fc400078608ff */
[-C--:B------:R-:W-:Y:S02]  /*4ac0*/  LEA.HI.X.SX32 R210, R85, R219.reuse, 0x1, P2 ;  /* 0x000000db55d27211 */ /* 0x080fe400010f0eff */
[----:B------:R-:W-:Y:S02]  /*4ad0*/  LEA.HI R81, R88, 0x4e, RZ, 0x1a ;  /* 0x0000004e58517811 */ /* 0x000fe400078fd0ff */
[-C--:B------:R-:W-:Y:S02]  /*4ae0*/  LEA.HI.X.SX32 R209, R83, R219.reuse, 0x1, P1 ;  /* 0x000000db53d17211 */ /* 0x080fe400008f0eff */
[----:B------:R-:W-:Y:S01]  /*4af0*/  LOP3.LUT R85, R0, 0x78, RZ, 0xfc, !PT ;  /* 0x0000007800557812 */ /* 0x000fe200078efcff */
[----:B------:R-:W-:Y:S01]  /*4b00*/  IMAD R3, R81, UR40, RZ ;  /* 0x0000002851037c24 */ /* 0x000fe2000f8e02ff */
[-C--:B------:R-:W-:Y:S01]  /*4b10*/  LEA.HI.X.SX32 R82, R82, R219.reuse, 0x1, P5 ;  /* 0x000000db52527211 */ /* 0x080fe200028f0eff */
[----:B------:R-:W-:Y:S01]  /*4b20*/  IMAD R81, R109, UR40, RZ ;  /* 0x000000286d517c24 */ /* 0x000fe2000f8e02ff */
[----:B------:R-:W-:Y:S01]  /*4b30*/  LEA.HI R83, R88, 0x5e, RZ, 0x1a ;  /* 0x0000005e58537811 */ /* 0x000fe200078fd0ff */
[----:B------:R-:W-:Y:S01]  /*4b40*/  IMAD R3, R85, UR40, RZ ;  /* 0x0000002855037c24 */ /* 0x000fe2000f8e02ff */
[-C--:B------:R-:W-:Y:S01]  /*4b50*/  LEA R231, P5, R207, R218.reuse, 0x1 ;  /* 0x000000dacfe77211 */ /* 0x080fe200078a08ff */
[----:B------:R-:W-:Y:S01]  /*4b60*/  IMAD R3, R139, UR40, RZ ;  /* 0x000000288b037c24 */ /* 0x000fe2000f8e02ff */
[----:B------:R-:W-:Y:S01]  /*4b70*/  LOP3.LUT R88, R0, 0x7c, RZ, 0xfc, !PT ;  /* 0x0000007c00587812 */ /* 0x000fe200078efcff */
[----:B------:R-:W-:Y:S01]  /*4b80*/  IMAD R3, R133, UR40, RZ ;  /* 0x0000002885037c24 */ /* 0x000fe2000f8e02ff */
[-C--:B------:R-:W-:Y:S01]  /*4b90*/  LEA.HI.X.SX32 R206, R206, R219.reuse, 0x1, P4 ;  /* 0x000000dbcece7211 */ /* 0x080fe200020f0eff */
[----:B------:R-:W-:Y:S01]  /*4ba0*/  IMAD R4, R83, UR40, RZ ;  /* 0x0000002853047c24 */ /* 0x000fe2000f8e02ff */
[-C--:B------:R-:W-:Y:S01]  /*4bb0*/  LEA.HI.X.SX32 R211, R87, R219.reuse, 0x1, P3 ;  /* 0x000000db57d37211 */ /* 0x080fe200018f0eff */
[----:B------:R-:W-:Y:S01]  /*4bc0*/  IMAD R78, R88, UR40, RZ ;  /* 0x00000028584e7c24 */ /* 0x000fe2000f8e02ff */
[-C--:B------:R-:W-:Y:S01]  /*4bd0*/  LEA R236, P4, R89, R218.reuse, 0x1 ;  /* 0x000000da59ec7211 */ /* 0x080fe200078808ff */
[----:B------:R-:W-:Y:S01]  /*4be0*/  IMAD R78, R137, UR40, RZ ;  /* 0x00000028894e7c24 */ /* 0x000fe2000f8e02ff */
[----:B------:R-:W-:Y:S01]  /*4bf0*/  LOP3.LUT R87, R0, 0x7a, RZ, 0xfc, !PT ;  /* 0x0000007a00577812 */ /* 0x000fe200078efcff */
[----:B------:R-:W-:Y:S01]  /*4c00*/  IMAD R3, R127, UR40, RZ ;  /* 0x000000287f037c24 */ /* 0x000fe2000f8e02ff */
[-C--:B------:R-:W-:Y:S01]  /*4c10*/  LEA.HI.X.SX32 R207, R207, R219.reuse, 0x1, P5 ;  /* 0x000000dbcfcf7211 */ /* 0x080fe200028f0eff */
[----:B------:R-:W-:Y:S01]  /*4c20*/  IMAD R78, R131, UR40, RZ ;  /* 0x00000028834e7c24 */ /* 0x000fe2000f8e02ff */
[-C--:B------:R-:W-:Y:S01]  /*4c30*/  LEA R237, P5, R91, R218.reuse, 0x1 ;  /* 0x000000da5bed7211 */ /* 0x080fe200078a08ff */
[----:B------:R-:W-:Y:S01]  /*4c40*/  IMAD R4, R87, UR40, RZ ;  /* 0x0000002857047c24 */ /* 0x000fe2000f8e02ff */
[-C--:B------:R-:W-:Y:S01]  /*4c50*/  LEA.HI.X.SX32 R212, R89, R219.reuse, 0x1, P4 ;  /* 0x000000db59d47211 */ /* 0x080fe200020f0eff */
[----:B------:R-:W-:Y:S01]  /*4c60*/  IMAD R3, R123, UR40, RZ ;  /* 0x000000287b037c24 */ /* 0x000fe2000f8e02ff */
[-C--:B------:R-:W-:Y:S01]  /*4c70*/  LEA R243, P4, R101, R218.reuse, 0x1 ;  /* 0x000000da65f37211 */ /* 0x080fe200078808ff */
[----:B------:R-:W-:Y:S01]  /*4c80*/  IMAD R4, R141, UR9, RZ ;  /* 0x000000098d047c24 */ /* 0x000fe2000f8e02ff */
[----:B------:R-:W-:Y:S01]  /*4c90*/  LEA.HI.X.SX32 R77, R77, UR7, 0x1, P0 ;  /* 0x000000074d4d7c11 */ /* 0x000fe200080f0eff */
[----:B------:R-:W-:Y:S01]  /*4ca0*/  IMAD R78, R125, UR40, RZ ;  /* 0x000000287d4e7c24 */ /* 0x000fe2000f8e02ff */
[-C--:B------:R-:W-:Y:S01]  /*4cb0*/  LEA R242, P3, R99, R218.reuse, 0x1 ;  /* 0x000000da63f27211 */ /* 0x080fe200078608ff */
[----:B------:R-:W-:Y:S01]  /*4cc0*/  IMAD R3, R121, UR40, RZ ;  /* 0x0000002879037c24 */ /* 0x000fe2000f8e02ff */
[----:B------:R-:W-:Y:S01]  /*4cd0*/  UIADD3.X UR7, UR4, 0x40000040, URZ, UP0, !UPT ;  /* 0x4000004004077890 */ /* 0x000fe200087fe43f */
[-C--:B------:R-:W-:Y:S01]  /*4ce0*/  LEA R239, P1, R95, R218.reuse, 0x1 ;  /* 0x000000da5fef7211 */ /* 0x080fe200078208ff */
[----:B------:R-:W-:Y:S01]  /*4cf0*/  IMAD R78, R122, UR40, RZ ;  /* 0x000000287a4e7c24 */ /* 0x000fe2000f8e02ff */
[-C--:B------:R-:W-:Y:S01]  /*4d00*/  LEA R241, P2, R97, R218.reuse, 0x1 ;  /* 0x000000da61f17211 */ /* 0x080fe200078408ff */
[----:B------:R-:W-:Y:S01]  /*4d10*/  IMAD R3, R119, UR40, RZ ;  /* 0x0000002877037c24 */ /* 0x000fe2000f8e02ff */
[-C--:B------:R-:W-:Y:S01]  /*4d20*/  LEA.HI.X.SX32 R213, R91, R219.reuse, 0x1, P5 ;  /* 0x000000db5bd57211 */ /* 0x080fe200028f0eff */
[----:B------:R-:W-:Y:S01]  /*4d30*/  UIADD3 UR9, UP0, UR10, 0x2, URZ ;  /* 0x000000020a097890 */ /* 0x000fe2000ff1e03f */
[-C--:B------:R-:W-:Y:S01]  /*4d40*/  LEA R238, P6, R93, R218.reuse, 0x1 ;  /* 0x000000da5dee7211 */ /* 0x080fe200078c08ff */
[----:B------:R-:W-:Y:S01]  /*4d50*/  IMAD R78, R120, UR40, RZ ;  /* 0x00000028784e7c24 */ /* 0x000fe2000f8e02ff */
[----:B------:R-:W-:Y:S01]  /*4d60*/  LEA R240, P5, R24, R218, 0x1 ;  /* 0x000000da18f07211 */ /* 0x000fe200078a08ff */
[----:B------:R-:W-:Y:S01]  /*4d70*/  IMAD R3, R116, UR40, RZ ;  /* 0x0000002874037c24 */ /* 0x000fe2000f8e02ff */
[-C--:B------:R-:W-:Y:S01]  /*4d80*/  LEA.HI.X.SX32 R218, R101, R219.reuse, 0x1, P4 ;  /* 0x000000db65da7211 */ /* 0x080fe200020f0eff */
[----:B------:R-:W-:Y:S01]  /*4d90*/  IMAD R78, R117, UR40, RZ ;  /* 0x00000028754e7c24 */ /* 0x000fe2000f8e02ff */
[-C--:B------:R-:W-:Y:S01]  /*4da0*/  LEA.HI.X.SX32 R217, R99, R219.reuse, 0x1, P3 ;  /* 0x000000db63d97211 */ /* 0x080fe200018f0eff */
[----:B------:R-:W-:Y:S01]  /*4db0*/  IMAD R3, R115, UR40, RZ ;  /* 0x0000002873037c24 */ /* 0x000fe2000f8e02ff */
[----:B------:R-:W-:Y:S01]  /*4dc0*/  LOP3.LUT R101, R0, 0x1c, RZ, 0xfc, !PT ;  /* 0x0000001c00657812 */ /* 0x000fe200078efcff */
[----:B------:R-:W-:Y:S01]  /*4dd0*/  IMAD R78, R114, UR40, RZ ;  /* 0x00000028724e7c24 */ /* 0x000fe2000f8e02ff */
[----:B------:R-:W-:Y:S01]  /*4de0*/  LOP3.LUT R103, R0, 0x22, RZ, 0xfc, !PT ;  /* 0x0000002200677812 */ /* 0x000fe200078efcff */
[----:B------:R-:W-:Y:S01]  /*4df0*/  IMAD R3, R113, UR40, RZ ;  /* 0x0000002871037c24 */ /* 0x000fe2000f8e02ff */
[-C--:B------:R-:W-:Y:S01]  /*4e00*/  LEA.HI.X.SX32 R215, R95, R219.reuse, 0x1, P1 ;  /* 0x000000db5fd77211 */ /* 0x080fe200008f0eff */
[----:B------:R-:W-:Y:S01]  /*4e10*/  UIADD3.X UR11, UR5, 0x40000040, URZ, UP0, !UPT ;  /* 0x40000040050b7890 */ /* 0x000fe200087fe43f */
[-C--:B------:R-:W-:Y:S01]  /*4e20*/  LEA.HI.X.SX32 R216, R97, R219.reuse, 0x1, P2 ;  /* 0x000000db61d87211 */ /* 0x080fe200010f0eff */
[----:B------:R-:W-:Y:S01]  /*4e30*/  IMAD R78, R112, UR40, RZ ;  /* 0x00000028704e7c24 */ /* 0x000fe2000f8e02ff */
[----:B------:R-:W-:Y:S01]  /*4e40*/  LOP3.LUT R99, R0, 0x18, RZ, 0xfc, !PT ;  /* 0x0000001800637812 */ /* 0x000fe200078efcff */
[----:B------:R-:W-:Y:S01]  /*4e50*/  IMAD R3, R111, UR40, RZ ;  /* 0x000000286f037c24 */ /* 0x000fe2000f8e02ff */
[-C--:B------:R-:W-:Y:S01]  /*4e60*/  LEA.HI.X.SX32 R214, R93, R219.reuse, 0x1, P6 ;  /* 0x000000db5dd67211 */ /* 0x080fe200030f0eff */
[----:B------:R-:W-:Y:S01]  /*4e70*/  IMAD R78, R110, UR40, RZ ;  /* 0x000000286e4e7c24 */ /* 0x000fe2000f8e02ff */
[C---:B------:R-:W-:Y:S01]  /*4e80*/  LOP3.LUT R95, R0.reuse, 0x10, RZ, 0xfc, !PT ;  /* 0x00000010005f7812 */ /* 0x040fe200078efcff */
[----:B------:R-:W-:Y:S01]  /*4e90*/  IMAD R78, R107, UR40, RZ ;  /* 0x000000286b4e7c24 */ /* 0x000fe2000f8e02ff */
[----:B------:R-:W-:Y:S01]  /*4ea0*/  LOP3.LUT R97, R0, 0x14, RZ, 0xfc, !PT ;  /* 0x0000001400617812 */ /* 0x000fe200078efcff */
[----:B------:R-:W-:Y:S01]  /*4eb0*/  IMAD R81, R106, UR40, RZ ;  /* 0x000000286a517c24 */ /* 0x000fe2000f8e02ff */
[----:B------:R-:W-:Y:S01]  /*4ec0*/  SHF.R.S32.HI R3, RZ, 0x1f, R4 ;  /* 0x0000001fff037819 */ /* 0x000fe20000011404 */
[----:B------:R-:W-:Y:S01]  /*4ed0*/  IMAD R78, R104, UR40, RZ ;  /* 0x00000028684e7c24 */ /* 0x000fe2000f8e02ff */
[C---:B------:R-:W-:Y:S01]  /*4ee0*/  LOP3.LUT R93, R0.reuse, 0xa, RZ, 0xfc, !PT ;  /* 0x0000000a005d7812 */ /* 0x040fe200078efcff */
[----:B------:R-:W-:Y:S01]  /*4ef0*/  IMAD R81, R103, UR40, RZ ;  /* 0x0000002867517c24 */ /* 0x000fe2000f8e02ff */
[C---:B------:R-:W-:Y:S01]  /*4f00*/  LOP3.LUT R89, R0.reuse, 0x2, RZ, 0xfc, !PT ;  /* 0x0000000200597812 */ /* 0x040fe200078efcff */
[----:B------:R-:W-:Y:S01]  /*4f10*/  IMAD R78, R101, UR40, RZ ;  /* 0x00000028654e7c24 */ /* 0x000fe2000f8e02ff */
[----:B------:R-:W-:Y:S01]  /*4f20*/  LOP3.LUT R91, R0, 0x6, RZ, 0xfc, !PT ;  /* 0x00000006005b7812 */ /* 0x000fe200078efcff */
[----:B------:R-:W-:Y:S01]  /*4f30*/  IMAD R81, R100, UR40, RZ ;  /* 0x0000002864517c24 */ /* 0x000fe2000f8e02ff */
[----:B------:R-:W-:Y:S01]  /*4f40*/  LEA.HI.X.SX32 R219, R24, R219, 0x1, P5 ;  /* 0x000000db18db7211 */ /* 0x000fe200028f0eff */
[----:B------:R-:W-:Y:S01]  /*4f50*/  IMAD R79, R99, UR40, RZ ;  /* 0x00000028634f7c24 */ /* 0x000fe2000f8e02ff */
[----:B------:R-:W-:Y:S01]  /*4f60*/  SHF.L.U64.HI R3, R4, 0x1, R3 ;  /* 0x0000000104037819 */ /* 0x000fe20000010203 */
[----:B------:R-:W-:Y:S01]  /*4f70*/  IMAD R78, R98, UR40, RZ ;  /* 0x00000028624e7c24 */ /* 0x000fe2000f8e02ff */
[----:B------:R-:W-:Y:S01]  /*4f80*/  CS2R R24, SRZ ;  /* 0x0000000000187805 */ /* 0x000fe2000001ff00 */
[----:B------:R-:W-:Y:S01]  /*4f90*/  UMOV UR4, UR6 ;  /* 0x0000000600047c82 */ /* 0x000fe20008000000 */
[----:B------:R-:W-:Y:S01]  /*4fa0*/  UMOV UR5, UR7 ;  /* 0x0000000700057c82 */ /* 0x000fe20008000000 */
[----:B------:R-:W-:Y:S01]  /*4fb0*/  SHF.R.S32.HI R244, RZ, 0x7, R244 ;  /* 0x00000007fff47819 */ /* 0x000fe200000114f4 */
[----:B------:R-:W-:Y:S01]  /*4fc0*/  IMAD.SHL.U32 R4, R4, 0x2, RZ ;  /* 0x0000000204047824 */ /* 0x000fe200078e00ff */
[----:B------:R-:W-:Y:S01]  /*4fd0*/  UMOV UR6, UR9 ;  /* 0x0000000900067c82 */ /* 0x000fe20008000000 */
[----:B------:R-:W-:Y:S01]  /*4fe0*/  IMAD R81, R97, UR40, RZ ;  /* 0x0000002861517c24 */ /* 0x000fe2000f8e02ff */
[----:B------:R-:W-:Y:S01]  /*4ff0*/  UMOV UR7, UR11 ;  /* 0x0000000b00077c82 */ /* 0x000fe20008000000 */
[----:B------:R-:W-:Y:S01]  /*5000*/  IMAD R79, R96, UR40, RZ ;  /* 0x00000028604f7c24 */ /* 0x000fe2000f8e02ff */
[----:B------:R-:W-:Y:S01]  /*5010*/  UIADD3.64 UR16, UR4, 0x80, URZ ;  /* 0x0000008004107897 */ /* 0x000fe2000fffe03f */
        /* <DEDUP_REMOVED lines=13> */
[----:B------:R-:W-:-:S02]  /*50f0*/  UIADD3.64 UR22, UR6, 0x4, URZ ;  /* 0x0000000406167897 */ /* 0x000fc4000fffe03f */
[----:B------:R-:W-:Y:S02]  /*5100*/  UIADD3.64 UR26, UR6, 0x1fe, URZ ;  /* 0x000001fe061a7897 */ /* 0x000fe4000fffe03f */
[----:B------:R-:W-:Y:S02]  /*5110*/  UIADD3.64 UR30, UR6, 0x200, URZ ;  /* 0x00000200061e7897 */ /* 0x000fe4000fffe03f */
[----:B------:R-:W-:Y:S02]  /*5120*/  UIADD3.64 UR34, UR6, 0x202, URZ ;  /* 0x0000020206227897 */ /* 0x000fe4000fffe03f */
[----:B------:R-:W-:Y:S01]  /*5130*/  UIADD3.64 UR38, UR6, 0x204, URZ ;  /* 0x0000020406267897 */ /* 0x000fe2000fffe03f */
[----:B------:R-:W-:-:S11]  /*5140*/  ULDC UR40, c[0x0][0x238] ;  /* 0x00008e0000287ab9 */ /* 0x000fd60000000800 */
.L_x_1:
[C---:B------:R-:W-:Y:S01]  /*5150*/  LOP3.LUT R78, R0.reuse, 0x2, RZ, 0xfc, !PT ;  /* 0x00000002004e7812 */ /* 0x040fe200078efcff */
[----:B------:R-:W-:Y:S01]  /*5160*/  ULDC UR11, c[0x0][0x238] ;  /* 0x00008e00000b7ab9 */ /* 0x000fe20000000800 */
[C---:B------:R-:W-:Y:S01]  /*5170*/  ISETP.GE.AND P2, PT, R0.reuse, UR13, PT ;  /* 0x0000000d00007c0c */ /* 0x040fe2000bf46270 */
[----:B------:R-:W-:Y:S01]  /*5180*/  ULDC UR42, c[0x0][0x238] ;  /* 0x00008e00002a7ab9 */ /* 0x000fe20000000800 */
[C---:B------:R-:W-:Y:S01]  /*5190*/  LOP3.LUT R91, R0.reuse, 0x8, RZ, 0xfc, !PT ;  /* 0x00000008005b7812 */ /* 0x040fe200078efcff */
[----:B------:R-:W-:Y:S01]  /*51a0*/  ULDC UR41, c[0x0][0x238] ;  /* 0x00008e0000297ab9 */ /* 0x000fe20000000800 */
[----:B------:R-:W-:Y:S01]  /*51b0*/  LOP3.LUT R90, R0, 0xa, RZ, 0xfc, !PT ;  /* 0x0000000a005a7812 */ /* 0x000fe200078efcff */
[----:B------:R-:W0:Y:S01]  /*51c0*/  S2R R169, SR_TID.X ;  /* 0x0000000000a97919 */ /* 0x000e220000002100 */
[----:B------:R-:W-:Y:S01]  /*51d0*/  ISETP.GE.AND P3, PT, R78, UR13, PT ;  /* 0x0000000d4e007c0c */ /* 0x000fe2000bf66270 */
[C---:B------:R-:W-:Y:S01]  /*51e0*/  IMAD R78, R0.reuse, UR11, RZ ;  /* 0x0000000b004e7c24 */ /* 0x040fe2000f8e02ff */
[----:B------:R-:W-:Y:S01]  /*51f0*/  LOP3.LUT R94, R0, 0x6, RZ, 0xfc, !PT ;  /* 0x00000006005e7812 */ /* 0x000fe200078efcff */
[----:B------:R-:W-:Y:S01]  /*5200*/  ULDC UR9, c[0x0][0x238] ;  /* 0x00008e0000097ab9 */ /* 0x000fe20000000800 */
[----:B------:R-:W-:Y:S01]  /*5210*/  ISETP.GE.AND P5, PT, R91, UR13, PT ;  /* 0x0000000d5b007c0c */ /* 0x000fe2000bfa6270 */
[----:B------:R-:W-:Y:S01]  /*5220*/  IMAD.WIDE R78, R78, 0x2, R76 ;  /* 0x000000024e4e7825 */ /* 0x000fe200078e024c */
[----:B------:R-:W-:Y:S01]  /*5230*/  ISETP.GE.AND P6, PT, R90, UR13, PT ;  /* 0x0000000d5a007c0c */ /* 0x000fe2000bfc6270 */
[----:B------:R-:W-:Y:S01]  /*5240*/  ULDC UR11, c[0x0][0x238] ;  /* 0x00008e00000b7ab9 */ /* 0x000fe20000000800 */
[----:B------:R-:W-:-:S02]  /*5250*/  LOP3.LUT R91, R0, 0x4, RZ, 0xfc, !PT ;  /* 0x00000004005b7812 */ /* 0x000fc400078efcff */
[----:B------:R-:W-:Y:S02]  /*5260*/  LOP3.LUT R90, R0, 0x6, RZ, 0xfc, !PT ;  /* 0x00000006005a7812 */ /* 0x000fe400078efcff */
[----:B------:R-:W-:Y:S02]  /*5270*/  PRMT R137, RZ, 0x7610, R137 ;  /* 0x00007610ff897816 */ /* 0x000fe40000000089 */
[----:B------:R-:W-:Y:S01]  /*5280*/  ISETP.GE.AND P4, PT, R94, UR13, PT ;  /* 0x0000000d5e007c0c */ /* 0x000fe2000bf86270 */
[----:B------:R-:W-:Y:S01]  /*5290*/  IMAD R91, R91, UR42, RZ ;  /* 0x0000002a5b5b7c24 */ /* 0x000fe2000f8e02ff */
[----:B------:R-:W-:Y:S01]  /*52a0*/  LOP3.LUT R88, R0, 0x2, RZ, 0xfc, !PT ;  /* 0x0000000200587812 */ /* 0x000fe200078efcff */
[----:B------:R-:W-:Y:S01]  /*52b0*/  IMAD R90, R90, UR41, RZ ;  /* 0x000000295a5a7c24 */ /* 0x000fe2000f8e02ff */
[----:B------:R1:W2:Y:S01]  /*52c0*/  @!P2 LDG.E.U16 R137, desc[UR14][R78.64] ;  /* 0x0000000e4e89a981 */ /* 0x0002a2000c1e1500 */
[----:B------:R-:W-:Y:S01]  /*52d0*/  PRMT R93, RZ, 0x7610, R93 ;  /* 0x00007610ff5d7816 */ /* 0x000fe2000000005d */
[----:B------:R-:W-:Y:S01]  /*52e0*/  ULDC UR41, c[0x0][0x238] ;  /* 0x00008e0000297ab9 */ /* 0x000fe20000000800 */
[----:B------:R-:W-:Y:S01]  /*52f0*/  LOP3.LUT R104, R0, 0x10, RZ, 0xfc, !PT ;  /* 0x0000001000687812 */ /* 0x000fe200078efcff */
[----:B------:R-:W-:Y:S01]  /*5300*/  IMAD R88, R88, UR9, RZ ;  /* 0x0000000958587c24 */ /* 0x000fe2000f8e02ff */
[----:B------:R-:W-:Y:S01]  /*5310*/  LOP3.LUT R96, R0, 0xa, RZ, 0xfc, !PT ;  /* 0x0000000a00607812 */ /* 0x000fe200078efcff */
[----:B------:R-:W-:Y:S01]  /*5320*/  ULDC UR9, c[0x0][0x238] ;  /* 0x00008e0000097ab9 */ /* 0x000fe20000000800 */
[----:B------:R-:W-:Y:S01]  /*5330*/  PRMT R101, RZ, 0x7610, R101 ;  /* 0x00007610ff657816 */ /* 0x000fe20000000065 */
[----:B------:R-:W-:Y:S01]  /*5340*/  IMAD.WIDE R88, R88, 0x2, R76 ;  /* 0x0000000258587825 */ /* 0x000fe200078e024c */
[----:B------:R-:W-:-:S02]  /*5350*/  LOP3.LUT R95, R0, 0x4, RZ, 0xfc, !PT ;  /* 0x00000004005f7812 */ /* 0x000fc400078efcff */
[----:B------:R-:W-:Y:S01]  /*5360*/  PRMT R100, RZ, 0x7610, R100 ;  /* 0x00007610ff647816 */ /* 0x000fe20000000064 */
[--C-:B-1----:R-:W-:Y:S01]  /*5370*/  IMAD.WIDE R78, R91, 0x2, R76.reuse ;  /* 0x000000025b4e7825 */ /* 0x102fe200078e024c */
[C---:B------:R-:W-:Y:S01]  /*5380*/  LOP3.LUT R94, R0.reuse, 0x8, RZ, 0xfc, !PT ;  /* 0x00000008005e7812 */ /* 0x040fe200078efcff */
[----:B------:R1:W3:Y:S01]  /*5390*/  @!P3 LDG.E.U16 R101, desc[UR14][R88.64] ;  /* 0x0000000e5865b981 */ /* 0x0002e2000c1e1500 */
[----:B------:R-:W-:Y:S01]  /*53a0*/  LOP3.LUT R102, R0, 0x14, RZ, 0xfc, !PT ;  /* 0x0000001400667812 */ /* 0x000fe200078efcff */
[----:B------:R-:W-:Y:S01]  /*53b0*/  IMAD.WIDE R90, R90, 0x2, R76 ;  /* 0x000000025a5a7825 */ /* 0x000fe200078e024c */
[----:B------:R-:W-:Y:S02]  /*53c0*/  PRMT R124, RZ, 0x7610, R124 ;  /* 0x00007610ff7c7816 */ /* 0x000fe4000000007c */
[C---:B------:R-:W-:Y:S02]  /*53d0*/  LOP3.LUT R103, R0.reuse, 0x12, RZ, 0xfc, !PT ;  /* 0x0000001200677812 */ /* 0x040fe400078efcff */
[----:B------:R-:W-:Y:S01]  /*53e0*/  LOP3.LUT R105, R0, 0xc, RZ, 0xfc, !PT ;  /* 0x0000000c00697812 */ /* 0x000fe200078efcff */
[----:B------:R-:W4:Y:S01]  /*53f0*/  @!P4 LDG.E.U16 R93, desc[UR14][R90.64] ;  /* 0x0000000e5a5dc981 */ /* 0x000f22000c1e1500 */
[----:B------:R-:W-:Y:S01]  /*5400*/  ISETP.GE.AND P4, PT, R104, UR13, PT ;  /* 0x0000000d68007c0c */ /* 0x000fe2000bf86270 */
[----:B------:R-:W-:Y:S01]  /*5410*/  ULDC UR42, c[0x0][0x238] ;  /* 0x00008e00002a7ab9 */ /* 0x000fe20000000800 */
[----:B0-----:R-:W-:Y:S01]  /*5420*/  LEA.HI R83, R169, 0x1e, RZ, 0x1a ;  /* 0x0000001ea9537811 */ /* 0x001fe200078fd0ff */
[----:B------:R-:W0:Y:S01]  /*5430*/  S2R R104, SR_TID.X ;  /* 0x0000000000687919 */ /* 0x000e220000002100 */
[----:B------:R-:W-:Y:S01]  /*5440*/  IMAD R96, R96, UR9, RZ ;  /* 0x0000000960607c24 */ /* 0x000fe2000f8e02ff */
[----:B------:R-:W-:Y:S01]  /*5450*/  ISETP.GE.AND P3, PT, R95, UR13, PT ;  /* 0x0000000d5f007c0c */ /* 0x000fe2000bf66270 */
[----:B------:R-:W-:Y:S01]  /*5460*/  IMAD R94, R94, UR11, RZ ;  /* 0x0000000b5e5e7c24 */ /* 0x000fe2000f8e02ff */
[----:B-1----:R-:W-:Y:S01]  /*5470*/  PRMT R88, RZ, 0x7610, R88 ;  /* 0x00007610ff587816 */ /* 0x002fe20000000058 */
[----:B------:R-:W-:Y:S01]  /*5480*/  IMAD.WIDE R96, R96, 0x2, R76 ;  /* 0x0000000260607825 */ /* 0x000fe200078e024c */
[----:B------:R-:W-:Y:S01]  /*5490*/  ULDC UR9, c[0x0][0x238] ;  /* 0x00008e0000097ab9 */ /* 0x000fe20000000800 */
[----:B------:R-:W1:Y:S01]  /*54a0*/  S2R R115, SR_TID.X ;  /* 0x0000000000737919 */ /* 0x000e620000002100 */
[----:B------:R-:W-:Y:S01]  /*54b0*/  LEA.HI R81, R169, 0xe, RZ, 0x1a ;  /* 0x0000000ea9517811 */ /* 0x000fe200078fd0ff */
[----:B------:R-:W-:Y:S01]  /*54c0*/  ULDC UR11, c[0x0][0x238] ;  /* 0x00008e00000b7ab9 */ /* 0x000fe20000000800 */
[----:B------:R-:W-:Y:S01]  /*54d0*/  ISETP.GE.AND P0, PT, R83, UR13, PT ;  /* 0x0000000d53007c0c */ /* 0x000fe2000bf06270 */
[----:B------:R-:W5:Y:S01]  /*54e0*/  @!P6 LDG.E.U16 R100, desc[UR14][R96.64] ;  /* 0x0000000e6064e981 */ /* 0x000f62000c1e1500 */
[----:B------:R-:W-:-:S02]  /*54f0*/  ISETP.GE.AND P6, PT, R102, UR13, PT ;  /* 0x0000000d66007c0c */ /* 0x000fc4000bfc6270 */
[----:B------:R-:W-:Y:S01]  /*5500*/  LOP3.LUT R102, R0, 0xc, RZ, 0xfc, !PT ;  /* 0x0000000c00667812 */ /* 0x000fe200078efcff */
[--C-:B------:R-:W-:Y:S01]  /*5510*/  IMAD.WIDE R94, R94, 0x2, R76.reuse ;  /* 0x000000025e5e7825 */ /* 0x100fe200078e024c */
[----:B------:R0:W4:Y:S01]  /*5520*/  @!P3 LDG.E.U16 R88, desc[UR14][R78.64] ;  /* 0x0000000e4e58b981 */ /* 0x000122000c1e1500 */
[----:B------:R-:W-:Y:S02]  /*5530*/  ISETP.GE.AND P1, PT, R81, UR13, PT ;  /* 0x0000000d51007c0c */ /* 0x000fe4000bf26270 */
[----:B------:R-:W-:Y:S01]  /*5540*/  IMAD R102, R102, UR9, RZ ;  /* 0x0000000966667c24 */ /* 0x000fe2000f8e02ff */
[----:B------:R-:W3:Y:S01]  /*5550*/  @!P5 LDG.E.U16 R124, desc[UR14][R94.64] ;  /* 0x0000000e5e7cd981 */ /* 0x000ee2000c1e1500 */
[----:B------:R-:W-:Y:S01]  /*5560*/  ISETP.GE.AND P5, PT, R103, UR13, PT ;  /* 0x0000000d67007c0c */ /* 0x000fe2000bfa6270 */
[----:B------:R-:W-:Y:S01]  /*5570*/  ULDC UR9, c[0x0][0x238] ;  /* 0x00008e0000097ab9 */ /* 0x000fe20000000800 */
[----:B------:R-:W-:Y:S02]  /*5580*/  ISETP.GE.AND P3, PT, R105, UR13, PT ;  /* 0x0000000d69007c0c */ /* 0x000fe4000bf66270 */
[----:B------:R-:W-:Y:S01]  /*5590*/  LOP3.LUT R103, R0, 0x10, RZ, 0xfc, !PT ;  /* 0x0000001000677812 */ /* 0x000fe200078efcff */
[----:B0-----:R-:W-:Y:S01]  /*55a0*/  IMAD.WIDE R78, R102, 0x2, R76 ;  /* 0x00000002664e7825 */ /* 0x001fe200078e024c */
[----:B------:R-:W-:-:S02]  /*55b0*/  LOP3.LUT R102, R0, 0x12, RZ, 0xfc, !PT ;  /* 0x0000001200667812 */ /* 0x000fc400078efcff */
[----:B------:R-:W-:Y:S02]  /*55c0*/  LOP3.LUT R83, R0, 0x14, RZ, 0xfc, !PT ;  /* 0x0000001400537812 */ /* 0x000fe400078efcff */
[----:B------:R-:W-:Y:S01]  /*55d0*/  LEA.HI R104, R104, 0xe, RZ, 0x1a ;  /* 0x0000000e68687811 */ /* 0x000fe200078fd0ff */
[----:B------:R-:W-:Y:S01]  /*55e0*/  IMAD R103, R103, UR41, RZ ;  /* 0x0000002967677c24 */ /* 0x000fe2000f8e02ff */
[----:B------:R-:W-:Y:S01]  /*55f0*/  LEA.HI R81, R169, 0x2e, RZ, 0x1a ;  /* 0x0000002ea9517811 */ /* 0x000fe200078fd0ff */
[----:B------:R-:W-:Y:S01]  /*5600*/  IMAD R102, R102, UR11, RZ ;  /* 0x0000000b66667c24 */ /* 0x000fe2000f8e02ff */
[----:B------:R-:W-:Y:S01]  /*5610*/  PRMT R98, RZ, 0x7610, R98 ;  /* 0x00007610ff627816 */ /* 0x000fe20000000062 */
[----:B------:R-:W-:Y:S01]  /*5620*/  IMAD R104, R104, UR42, RZ ;  /* 0x0000002a68687c24 */ /* 0x000fe2000f8e02ff */
[----:B------:R-:W-:Y:S01]  /*5630*/  ISETP.GE.AND P2, PT, R81, UR13, PT ;  /* 0x0000000d51007c0c */ /* 0x000fe2000bf46270 */
[----:B------:R-:W-:Y:S01]  /*5640*/  IMAD R83, R83, UR9, RZ ;  /* 0x0000000953537c24 */ /* 0x000fe2000f8e02ff */
[----:B------:R-:W-:Y:S01]  /*5650*/  PRMT R123, RZ, 0x7610, R123 ;  /* 0x00007610ff7b7816 */ /* 0x000fe2000000007b */
[----:B------:R-:W-:Y:S01]  /*5660*/  IMAD.WIDE R96, R103, 0x2, R76 ;  /* 0x0000000267607825 */ /* 0x000fe200078e024c */
[----:B------:R-:W-:Y:S01]  /*5670*/  PRMT R81, RZ, 0x7610, R81 ;  /* 0x00007610ff517816 */ /* 0x000fe20000000051 */
[----:B------:R-:W4:Y:S01]  /*5680*/  @!P3 LDG.E.U16 R98, desc[UR14][R78.64] ;  /* 0x0000000e4e62b981 */ /* 0x000f22000c1e1500 */
[----:B------:R-:W-:Y:S01]  /*5690*/  LOP3.LUT R112, R0, 0x16, RZ, 0xfc, !PT ;  /* 0x0000001600707812 */ /* 0x000fe200078efcff */
[----:B------:R-:W-:Y:S01]  /*56a0*/  IMAD.WIDE R102, R102, 0x2, R76 ;  /* 0x0000000266667825 */ /* 0x000fe200078e024c */
[----:B------:R-:W-:Y:S01]  /*56b0*/  PRMT R106, RZ, 0x7610, R106 ;  /* 0x00007610ff6a7816 */ /* 0x000fe2000000006a */
[----:B------:R-:W5:Y:S01]  /*56c0*/  @!P4 LDG.E.U16 R123, desc[UR14][R96.64] ;  /* 0x0000000e607bc981 */ /* 0x000f62000c1e1500 */
[----:B------:R-:W-:Y:S01]  /*56d0*/  LOP3.LUT R109, R0, 0x18, RZ, 0xfc, !PT ;  /* 0x00000018006d7812 */ /* 0x000fe200078efcff */
[--C-:B------:R-:W-:Y:S01]  /*56e0*/  IMAD.WIDE R90, R104, 0x2, R76.reuse ;  /* 0x00000002685a7825 */ /* 0x100fe200078e024c */
[C---:B------:R-:W-:Y:S01]  /*56f0*/  LOP3.LUT R108, R0.reuse, 0x1a, RZ, 0xfc, !PT ;  /* 0x0000001a006c7812 */ /* 0x040fe200078efcff */
[----:B------:R-:W4:Y:S01]  /*5700*/  @!P5 LDG.E.U16 R81, desc[UR14][R102.64] ;  /* 0x0000000e6651d981 */ /* 0x000f22000c1e1500 */
[----:B------:R-:W-:Y:S01]  /*5710*/  ULDC UR41, c[0x0][0x238] ;  /* 0x00008e0000297ab9 */ /* 0x000fe20000000800 */
[----:B------:R-:W-:Y:S01]  /*5720*/  IMAD.WIDE R104, R83, 0x2, R76 ;  /* 0x0000000253687825 */ /* 0x000fe200078e024c */
[----:B------:R-:W-:Y:S01]  /*5730*/  LOP3.LUT R83, R0, 0x1c, RZ, 0xfc, !PT ;  /* 0x0000001c00537812 */ /* 0x000fe200078efcff */
[----:B------:R-:W-:Y:S01]  /*5740*/  ULDC UR11, c[0x0][0x238] ;  /* 0x00008e00000b7ab9 */ /* 0x000fe20000000800 */
[----:B------:R-:W-:Y:S01]  /*5750*/  ISETP.GE.AND P3, PT, R112, UR13, PT ;  /* 0x0000000d70007c0c */ /* 0x000fe2000bf66270 */
[----:B------:R-:W-:Y:S01]  /*5760*/  ULDC UR9, c[0x0][0x238] ;  /* 0x00008e0000097ab9 */ /* 0x000fe20000000800 */
[----:B------:R-:W-:Y:S01]  /*5770*/  ISETP.GE.AND P4, PT, R109, UR13, PT ;  /* 0x0000000d6d007c0c */ /* 0x000fe2000bf86270 */
[----:B------:R0:W4:Y:S01]  /*5780*/  @!P6 LDG.E.U16 R106, desc[UR14][R104.64] ;  /* 0x0000000e686ae981 */ /* 0x000122000c1e1500 */
[----:B------:R-:W-:Y:S01]  /*5790*/  LOP3.LUT R112, R0, 0x18, RZ, 0xfc, !PT ;  /* 0x0000001800707812 */ /* 0x000fe200078efcff */
[----:B------:R-:W-:Y:S01]  /*57a0*/  ULDC UR42, c[0x0][0x238] ;  /* 0x00008e00002a7ab9 */ /* 0x000fe20000000800 */
[----:B------:R-:W-:-:S02]  /*57b0*/  ISETP.GE.AND P5, PT, R108, UR13, PT ;  /* 0x0000000d6c007c0c */ /* 0x000fc4000bfa6270 */
[C---:B------:R-:W-:Y:S02]  /*57c0*/  LOP3.LUT R109, R0.reuse, 0x1a, RZ, 0xfc, !PT ;  /* 0x0000001a006d7812 */ /* 0x040fe400078efcff */
[----:B------:R-:W-:Y:S02]  /*57d0*/  LOP3.LUT R108, R0, 0x1c, RZ, 0xfc, !PT ;  /* 0x0000001c006c7812 */ /* 0x000fe400078efcff */
[----:B------:R-:W-:Y:S01]  /*57e0*/  ISETP.GE.AND P6, PT, R83, UR13, PT ;  /* 0x0000000d53007c0c */ /* 0x000fe2000bfc6270 */
[----:B------:R-:W-:Y:S01]  /*57f0*/  IMAD R112, R112, UR41, RZ ;  /* 0x0000002970707c24 */ /* 0x000fe2000f8e02ff */
[----:B------:R-:W-:Y:S01]  /*5800*/  PRMT R122, RZ, 0x7610, R122 ;  /* 0x00007610ff7a7816 */ /* 0x000fe2000000007a */
[----:B------:R-:W-:Y:S01]  /*5810*/  IMAD R109, R109, UR11, RZ ;  /* 0x0000000b6d6d7c24 */ /* 0x000fe2000f8e02ff */
[----:B0-----:R-:W-:Y:S01]  /*5820*/  PRMT R105, RZ, 0x7610, R105 ;  /* 0x00007610ff697816 */ /* 0x001fe20000000069 */
[----:B------:R-:W-:Y:S01]  /*5830*/  IMAD R108, R108, UR9, RZ ;  /* 0x000000096c6c7c24 */ /* 0x000fe2000f8e02ff */
[----:B------:R-:W-:Y:S01]  /*5840*/  LOP3.LUT R114, R0, 0x20, RZ, 0xfc, !PT ;  /* 0x0000002000727812 */ /* 0x000fe200078efcff */
[--C-:B------:R-:W-:Y:S01]  /*5850*/  IMAD.WIDE R96, R112, 0x2, R76.reuse ;  /* 0x0000000270607825 */ /* 0x100fe200078e024c */
[C---:B------:R-:W-:Y:S01]  /*5860*/  LOP3.LUT R113, R0.reuse, 0x16, RZ, 0xfc, !PT ;  /* 0x0000001600717812 */ /* 0x040fe200078efcff */
[----:B------:R-:W-:Y:S01]  /*5870*/  ULDC UR9, c[0x0][0x238] ;  /* 0x00008e0000097ab9 */ /* 0x000fe20000000800 */
[----:B-1----:R-:W-:Y:S01]  /*5880*/  LEA.HI R115, R115, 0x1e, RZ, 0x1a ;  /* 0x0000001e73737811 */ /* 0x002fe200078fd0ff */
[----:B------:R-:W-:Y:S01]  /*5890*/  IMAD.WIDE R102, R109, 0x2, R76 ;  /* 0x000000026d667825 */ /* 0x000fe200078e024c */
[----:B------:R-:W-:Y:S01]  /*58a0*/  LOP3.LUT R112, R0, 0x24, RZ, 0xfc, !PT ;  /* 0x0000002400707812 */ /* 0x000fe200078efcff */
[----:B------:R-:W4:Y:S01]  /*58b0*/  @!P4 LDG.E.U16 R122, desc[UR14][R96.64] ;  /* 0x0000000e607ac981 */ /* 0x000f22000c1e1500 */
[----:B------:R-:W-:Y:S01]  /*58c0*/  PRMT R85, RZ, 0x7610, R85 ;  /* 0x00007610ff557816 */ /* 0x000fe20000000055 */
[----:B------:R-:W-:Y:S01]  /*58d0*/  IMAD.WIDE R108, R108, 0x2, R76 ;  /* 0x000000026c6c7825 */ /* 0x000fe200078e024c */
[----:B------:R-:W-:Y:S01]  /*58e0*/  ISETP.GE.AND P4, PT, R114, UR13, PT ;  /* 0x0000000d72007c0c */ /* 0x000fe2000bf86270 */
[----:B------:R-:W-:Y:S01]  /*58f0*/  ULDC UR41, c[0x0][0x238] ;  /* 0x00008e0000297ab9 */ /* 0x000fe20000000800 */
[----:B------:R-:W-:Y:S01]  /*5900*/  LOP3.LUT R114, R0, 0x24, RZ, 0xfc, !PT ;  /* 0x0000002400727812 */ /* 0x000fe200078efcff */
[----:B------:R-:W-:Y:S01]  /*5910*/  IMAD R113, R113, UR42, RZ ;  /* 0x0000002a71717c24 */ /* 0x000fe2000f8e02ff */
[----:B------:R-:W4:Y:S01]  /*5920*/  @!P6 LDG.E.U16 R105, desc[UR14][R108.64] ;  /* 0x0000000e6c69e981 */ /* 0x000f22000c1e1500 */
[----:B------:R-:W-:Y:S01]  /*5930*/  ISETP.GE.AND P6, PT, R112, UR13, PT ;  /* 0x0000000d70007c0c */ /* 0x000fe2000bfc6270 */
[----:B------:R-:W-:Y:S01]  /*5940*/  ULDC UR42, c[0x0][0x238] ;  /* 0x00008e00002a7ab9 */ /* 0x000fe20000000800 */
[----:B------:R-:W-:Y:S01]  /*5950*/  IMAD R114, R114, UR9, RZ ;  /* 0x0000000972727c24 */ /* 0x000fe2000f8e02ff */
[----:B------:R0:W4:Y:S01]  /*5960*/  @!P5 LDG.E.U16 R85, desc[UR14][R102.64] ;  /* 0x0000000e6655d981 */ /* 0x000122000c1e1500 */
[----:B------:R-:W-:Y:S01]  /*5970*/  IMAD R115, R115, UR42, RZ ;  /* 0x0000002a73737c24 */ /* 0x000fe2000f8e02ff */
[----:B------:R-:W-:-:S02]  /*5980*/  PRMT R104, RZ, 0x7610, R104 ;  /* 0x00007610ff687816 */ /* 0x000fc40000000068 */
[C---:B------:R-:W-:Y:S01]  /*5990*/  LOP3.LUT R116, R0.reuse, 0x2c, RZ, 0xfc, !PT ;  /* 0x0000002c00747812 */ /* 0x040fe200078efcff */
[----:B------:R-:W-:Y:S01]  /*59a0*/  IMAD.WIDE R78, R113, 0x2, R76 ;  /* 0x00000002714e7825 */ /* 0x000fe200078e024c */
[----:B------:R-:W-:Y:S01]  /*59b0*/  LOP3.LUT R112, R0, 0x22, RZ, 0xfc, !PT ;  /* 0x0000002200707812 */ /* 0x000fe200078efcff */
[----:B------:R-:W-:Y:S01]  /*59c0*/  ULDC UR11, c[0x0][0x238] ;  /* 0x00008e00000b7ab9 */ /* 0x000fe20000000800 */
[----:B------:R-:W-:Y:S01]  /*59d0*/  PRMT R94, RZ, 0x7610, R94 ;  /* 0x00007610ff5e7816 */ /* 0x000fe2000000005e */
[----:B------:R-:W-:Y:S01]  /*59e0*/  ULDC UR9, c[0x0][0x238] ;  /* 0x00008e0000097ab9 */ /* 0x000fe20000000800 */
[----:B0-----:R-:W-:Y:S01]  /*59f0*/  IMAD.WIDE R102, R115, 0x2, R76 ;  /* 0x0000000273667825 */ /* 0x001fe200078e024c */
[----:B------:R-:W-:Y:S01]  /*5a00*/  PRMT R96, RZ, 0x7610, R96 ;  /* 0x00007610ff607816 */ /* 0x000fe20000000060 */
[----:B------:R-:W-:Y:S02]  /*5a10*/  ULDC UR42, c[0x0][0x238] ;  /* 0x00008e00002a7ab9 */ /* 0x000fe40000000800 */
[----:B------:R-:W-:Y:S01]  /*5a20*/  IMAD.WIDE R114, R114, 0x2, R76 ;  /* 0x0000000272727825 */ /* 0x000fe200078e024c */
[----:B------:R-:W-:Y:S01]  /*5a30*/  LOP3.LUT R113, R0, 0x22, RZ, 0xfc, !PT ;  /* 0x0000002200717812 */ /* 0x000fe200078efcff */
[----:B------:R0:W4:Y:S04]  /*5a40*/  @!P1 LDG.E.U16 R94, desc[UR14][R90.64] ;  /* 0x0000000e5a5e9981 */ /* 0x000128000c1e1500 */
[----:B------:R-:W4:Y:S01]  /*5a50*/  @!P6 LDG.E.U16 R104, desc[UR14][R114.64] ;  /* 0x0000000e7268e981 */ /* 0x000f22000c1e1500 */
[----:B------:R-:W-:-:S02]  /*5a60*/  ISETP.GE.AND P6, PT, R116, UR13, PT ;  /* 0x0000000d74007c0c */ /* 0x000fc4000bfc6270 */
[----:B------:R-:W1:Y:S01]  /*5a70*/  S2R R116, SR_TID.X ;  /* 0x0000000000747919 */ /* 0x000e620000002100 */
[----:B------:R-:W-:Y:S02]  /*5a80*/  ISETP.GE.AND P5, PT, R113, UR13, PT ;  /* 0x0000000d71007c0c */ /* 0x000fe4000bfa6270 */
[----:B------:R-:W-:Y:S01]  /*5a90*/  LOP3.LUT R113, R0, 0x20, RZ, 0xfc, !PT ;  /* 0x0000002000717812 */ /* 0x000fe200078efcff */
[----:B------:R-:W-:Y:S01]  /*5aa0*/  IMAD R112, R112, UR11, RZ ;  /* 0x0000000b70707c24 */ /* 0x000fe2000f8e02ff */
[----:B0-----:R-:W-:Y:S01]  /*5ab0*/  PRMT R91, RZ, 0x7610, R91 ;  /* 0x00007610ff5b7816 */ /* 0x001fe2000000005b */
[----:B------:R-:W-:Y:S02]  /*5ac0*/  ULDC UR11, c[0x0][0x238] ;  /* 0x00008e00000b7ab9 */ /* 0x000fe40000000800 */
[----:B------:R-:W-:Y:S01]  /*5ad0*/  IMAD R113, R113, UR41, RZ ;  /* 0x0000002971717c24 */ /* 0x000fe2000f8e02ff */
[----:B------:R-:W-:Y:S01]  /*5ae0*/  LOP3.LUT R117, R0, 0x2a, RZ, 0xfc, !PT ;  /* 0x0000002a00757812 */ /* 0x000fe200078efcff */
[----:B------:R-:W-:Y:S01]  /*5af0*/  ULDC UR41, c[0x0][0x238] ;  /* 0x00008e0000297ab9 */ /* 0x000fe20000000800 */
[----:B------:R0:W4:Y:S01]  /*5b00*/  @!P3 LDG.E.U16 R91, desc[UR14][R78.64] ;  /* 0x0000000e4e5bb981 */ /* 0x000122000c1e1500 */
[----:B------:R-:W-:-:S04]  /*5b10*/  IMAD.WIDE R108, R113, 0x2, R76 ;  /* 0x00000002716c7825 */ /* 0x000fc800078e024c */
[----:B------:R-:W-:Y:S01]  /*5b20*/  IMAD.WIDE R112, R112, 0x2, R76 ;  /* 0x0000000270707825 */ /* 0x000fe200078e024c */
[----:B------:R-:W-:-:S04]  /*5b30*/  PRMT R111, RZ, 0x7610, R111 ;  /* 0x00007610ff6f7816 */ /* 0x000fc8000000006f */
[----:B------:R-:W4:Y:S01]  /*5b40*/  @!P5 LDG.E.U16 R96, desc[UR14][R112.64] ;  /* 0x0000000e7060d981 */ /* 0x000f22000c1e1500 */
[----:B------:R-:W-:Y:S02]  /*5b50*/  ISETP.GE.AND P5, PT, R117, UR13, PT ;  /* 0x0000000d75007c0c */ /* 0x000fe4000bfa6270 */
[C---:B------:R-:W-:Y:S01]  /*5b60*/  LOP3.LUT R117, R0.reuse, 0x26, RZ, 0xfc, !PT ;  /* 0x0000002600757812 */ /* 0x040fe200078efcff */
[----:B------:R-:W4:Y:S01]  /*5b70*/  @!P4 LDG.E.U16 R111, desc[UR14][R108.64] ;  /* 0x0000000e6c6fc981 */ /* 0x000f22000c1e1500 */
[----:B0-----:R-:W-:Y:S02]  /*5b80*/  PRMT R78, RZ, 0x7610, R78 ;  /* 0x00007610ff4e7816 */ /* 0x001fe4000000004e */
[C---:B------:R-:W-:Y:S01]  /*5b90*/  LOP3.LUT R118, R0.reuse, 0x28, RZ, 0xfc, !PT ;  /* 0x0000002800767812 */ /* 0x040fe200078efcff */
[----:B------:R-:W-:Y:S01]  /*5ba0*/  IMAD R117, R117, UR9, RZ ;  /* 0x0000000975757c24 */ /* 0x000fe2000f8e02ff */
[----:B------:R-:W-:Y:S01]  /*5bb0*/  LOP3.LUT R119, R0, 0x26, RZ, 0xfc, !PT ;  /* 0x0000002600777812 */ /* 0x000fe200078efcff */
[----:B------:R-:W-:Y:S01]  /*5bc0*/  ULDC UR9, c[0x0][0x238] ;  /* 0x00008e0000097ab9 */ /* 0x000fe20000000800 */
[----:B------:R0:W4:Y:S01]  /*5bd0*/  @!P0 LDG.E.U16 R78, desc[UR14][R102.64] ;  /* 0x0000000e664e8981 */ /* 0x000122000c1e1500 */
[----:B------:R-:W-:-:S02]  /*5be0*/  ISETP.GE.AND P4, PT, R118, UR13, PT ;  /* 0x0000000d76007c0c */ /* 0x000fc4000bf86270 */
[----:B------:R-:W-:Y:S02]  /*5bf0*/  ISETP.GE.AND P0, PT, R119, UR13, PT ;  /* 0x0000000d77007c0c */ /* 0x000fe4000bf06270 */
[----:B------:R-:W-:Y:S02]  /*5c00*/  LOP3.LUT R118, R0, 0x2a, RZ, 0xfc, !PT ;  /* 0x0000002a00767812 */ /* 0x000fe400078efcff */
[----:B-1----:R-:W-:Y:S01]  /*5c10*/  LEA.HI R116, R116, 0x2e, RZ, 0x1a ;  /* 0x0000002e74747811 */ /* 0x002fe200078fd0ff */
[----:B0-----:R-:W-:Y:S01]  /*5c20*/  IMAD.WIDE R102, R117, 0x2, R76 ;  /* 0x0000000275667825 */ /* 0x001fe200078e024c */
[----:B------:R-:W-:-:S03]  /*5c30*/  LOP3.LUT R117, R0, 0x2c, RZ, 0xfc, !PT ;  /* 0x0000002c00757812 */ /* 0x000fc600078efcff */
[----:B------:R-:W-:Y:S01]  /*5c40*/  IMAD R118, R118, UR41, RZ ;  /* 0x0000002976767c24 */ /* 0x000fe2000f8e02ff */
[----:B------:R-:W-:Y:S01]  /*5c50*/  PRMT R90, RZ, 0x7610, R90 ;  /* 0x00007610ff5a7816 */ /* 0x000fe2000000005a */
[----:B------:R-:W-:Y:S01]  /*5c60*/  IMAD R117, R117, UR11, RZ ;  /* 0x0000000b75757c24 */ /* 0x000fe2000f8e02ff */
[----:B------:R-:W-:Y:S01]  /*5c70*/  PRMT R99, RZ, 0x7610, R99 ;  /* 0x00007610ff637816 */ /* 0x000fe20000000063 */
[----:B------:R-:W-:Y:S01]  /*5c80*/  IMAD R116, R116, UR9, RZ ;  /* 0x0000000974747c24 */ /* 0x000fe2000f8e02ff */
[----:B------:R-:W-:Y:S01]  /*5c90*/  PRMT R89, RZ, 0x7610, R89 ;  /* 0x00007610ff597816 */ /* 0x000fe20000000059 */
[--C-:B------:R-:W-:Y:S01]  /*5ca0*/  IMAD.WIDE R112, R118, 0x2, R76.reuse ;  /* 0x0000000276707825 */ /* 0x100fe200078e024c */
[C---:B------:R-:W-:Y:S01]  /*5cb0*/  LOP3.LUT R118, R0.reuse, 0x30, RZ, 0xfc, !PT ;  /* 0x0000003000767812 */ /* 0x040fe200078efcff */
[----:B------:R-:W4:Y:S01]  /*5cc0*/  @!P0 LDG.E.U16 R90, desc[UR14][R102.64] ;  /* 0x0000000e665a8981 */ /* 0x000f22000c1e1500 */
[C---:B------:R-:W-:Y:S01]  /*5cd0*/  LOP3.LUT R119, R0.reuse, 0x28, RZ, 0xfc, !PT ;  /* 0x0000002800777812 */ /* 0x040fe200078efcff */
[----:B------:R-:W-:Y:S01]  /*5ce0*/  IMAD.WIDE R114, R117, 0x2, R76 ;  /* 0x0000000275727825 */ /* 0x000fe200078e024c */
[----:B------:R-:W-:Y:S01]  /*5cf0*/  LOP3.LUT R121, R0, 0x32, RZ, 0xfc, !PT ;  /* 0x0000003200797812 */ /* 0x000fe200078efcff */
[----:B------:R-:W-:Y:S01]  /*5d00*/  ULDC UR9, c[0x0][0x238] ;  /* 0x00008e0000097ab9 */ /* 0x000fe20000000800 */
[----:B------:R-:W-:Y:S01]  /*5d10*/  PRMT R110, RZ, 0x7610, R110 ;  /* 0x00007610ff6e7816 */ /* 0x000fe2000000006e */
[----:B------:R-:W-:Y:S01]  /*5d20*/  IMAD.WIDE R116, R116, 0x2, R76 ;  /* 0x0000000274747825 */ /* 0x000fe200078e024c */
[----:B------:R0:W4:Y:S01]  /*5d30*/  @!P6 LDG.E.U16 R99, desc[UR14][R114.64] ;  /* 0x0000000e7263e981 */ /* 0x000122000c1e1500 */
[----:B------:R-:W-:Y:S01]  /*5d40*/  ISETP.GE.AND P0, PT, R118, UR13, PT ;  /* 0x0000000d76007c0c */ /* 0x000fe2000bf06270 */
[----:B------:R-:W-:Y:S01]  /*5d50*/  ULDC UR11, c[0x0][0x238] ;  /* 0x00008e00000b7ab9 */ /* 0x000fe20000000800 */
[C---:B------:R-:W-:Y:S01]  /*5d60*/  LOP3.LUT R118, R0.reuse, 0x38, RZ, 0xfc, !PT ;  /* 0x0000003800767812 */ /* 0x040fe200078efcff */
[----:B------:R-:W4:Y:S01]  /*5d70*/  @!P2 LDG.E.U16 R89, desc[UR14][R116.64] ;  /* 0x0000000e7459a981 */ /* 0x000f22000c1e1500 */
[----:B------:R-:W-:Y:S01]  /*5d80*/  ISETP.GE.AND P2, PT, R121, UR13, PT ;  /* 0x0000000d79007c0c */ /* 0x000fe2000bf46270 */
[----:B------:R-:W-:Y:S01]  /*5d90*/  IMAD R119, R119, UR42, RZ ;  /* 0x0000002a77777c24 */ /* 0x000fe2000f8e02ff */
[----:B------:R-:W-:Y:S01]  /*5da0*/  ULDC UR42, c[0x0][0x238] ;  /* 0x00008e00002a7ab9 */ /* 0x000fe20000000800 */
[----:B------:R-:W-:Y:S01]  /*5db0*/  PRMT R95, RZ, 0x7610, R95 ;  /* 0x00007610ff5f7816 */ /* 0x000fe2000000005f */
[----:B------:R-:W-:Y:S01]  /*5dc0*/  ULDC UR41, c[0x0][0x238] ;  /* 0x00008e0000297ab9 */ /* 0x000fe20000000800 */
[----:B0-----:R-:W-:-:S02]  /*5dd0*/  LOP3.LUT R114, R0, 0x32, RZ, 0xfc, !PT ;  /* 0x0000003200727812 */ /* 0x001fc400078efcff */
[----:B------:R-:W-:Y:S02]  /*5de0*/  ISETP.GE.AND P6, PT, R118, UR13, PT ;  /* 0x0000000d76007c0c */ /* 0x000fe4000bfc6270 */
[----:B------:R-:W-:Y:S01]  /*5df0*/  LOP3.LUT R118, R0, 0x30, RZ, 0xfc, !PT ;  /* 0x0000003000767812 */ /* 0x000fe200078efcff */
[----:B------:R-:W-:Y:S01]  /*5e00*/  IMAD R114, R114, UR42, RZ ;  /* 0x0000002a72727c24 */ /* 0x000fe2000f8e02ff */
[----:B------:R-:W-:Y:S01]  /*5e10*/  PRMT R97, RZ, 0x7610, R97 ;  /* 0x00007610ff617816 */ /* 0x000fe20000000061 */
[--C-:B------:R-:W-:Y:S01]  /*5e20*/  IMAD.WIDE R108, R119, 0x2, R76.reuse ;  /* 0x00000002776c7825 */ /* 0x100fe200078e024c */
[----:B------:R-:W4:Y:S01]  /*5e30*/  @!P5 LDG.E.U16 R95, desc[UR14][R112.64] ;  /* 0x0000000e705fd981 */ /* 0x000f22000c1e1500 */
[----:B------:R-:W-:Y:S01]  /*5e40*/  LOP3.LUT R120, R0, 0x34, RZ, 0xfc, !PT ;  /* 0x0000003400787812 */ /* 0x000fe200078efcff */
[----:B------:R-:W-:Y:S01]  /*5e50*/  ULDC UR42, c[0x0][0x238] ;  /* 0x00008e00002a7ab9 */ /* 0x000fe20000000800 */
[----:B------:R-:W-:Y:S01]  /*5e60*/  IMAD.WIDE R114, R114, 0x2, R76 ;  /* 0x0000000272727825 */ /* 0x000fe200078e024c */
[----:B------:R0:W4:Y:S03]  /*5e70*/  @!P4 LDG.E.U16 R110, desc[UR14][R108.64] ;  /* 0x0000000e6c6ec981 */ /* 0x000126000c1e1500 */
[----:B------:R-:W-:Y:S01]  /*5e80*/  IMAD R118, R118, UR9, RZ ;  /* 0x0000000976767c24 */ /* 0x000fe2000f8e02ff */
[----:B------:R1:W4:Y:S01]  /*5e90*/  @!P2 LDG.E.U16 R97, desc[UR14][R114.64] ;  /* 0x0000000e7261a981 */ /* 0x000322000c1e1500 */
[----:B0-----:R-:W-:-:S02]  /*5ea0*/  PRMT R109, RZ, 0x7610, R109 ;  /* 0x00007610ff6d7816 */ /* 0x001fc4000000006d */
[----:B------:R-:W-:Y:S01]  /*5eb0*/  IMAD.WIDE R112, R118, 0x2, R76 ;  /* 0x0000000276707825 */ /* 0x000fe200078e024c */
[C---:B------:R-:W-:Y:S01]  /*5ec0*/  LOP3.LUT R119, R0.reuse, 0x36, RZ, 0xfc, !PT ;  /* 0x0000003600777812 */ /* 0x040fe200078efcff */
[----:B------:R-:W-:Y:S01]  /*5ed0*/  ULDC UR9, c[0x0][0x238] ;  /* 0x00008e0000097ab9 */ /* 0x000fe20000000800 */
[C---:B-1----:R-:W-:Y:S02]  /*5ee0*/  LOP3.LUT R115, R0.reuse, 0x3a, RZ, 0xfc, !PT ;  /* 0x0000003a00737812 */ /* 0x042fe400078efcff */
[----:B------:R0:W4:Y:S02]  /*5ef0*/  @!P0 LDG.E.U16 R109, desc[UR14][R112.64] ;  /* 0x0000000e706d8981 */ /* 0x000124000c1e1500 */
[----:B------:R-:W-:Y:S02]  /*5f00*/  ISETP.GE.AND P0, PT, R115, UR13, PT ;  /* 0x0000000d73007c0c */ /* 0x000fe4000bf06270 */
[----:B------:R-:W1:Y:S01]  /*5f10*/  S2R R115, SR_TID.X ;  /* 0x0000000000737919 */ /* 0x000e620000002100 */
[----:B------:R-:W-:-:S02]  /*5f20*/  LOP3.LUT R118, R0, 0x36, RZ, 0xfc, !PT ;  /* 0x0000003600767812 */ /* 0x000fc400078efcff */
[----:B------:R-:W-:-:S03]  /*5f30*/  ISETP.GE.AND P5, PT, R119, UR13, PT ;  /* 0x0000000d77007c0c */ /* 0x000fc6000bfa6270 */
[----:B------:R-:W-:Y:S01]  /*5f40*/  IMAD R118, R118, UR11, RZ ;  /* 0x0000000b76767c24 */ /* 0x000fe2000f8e02ff */
[----:B------:R-:W-:Y:S01]  /*5f50*/  PRMT R87, RZ, 0x7610, R87 ;  /* 0x00007610ff577816 */ /* 0x000fe20000000057 */
[----:B------:R-:W-:Y:S01]  /*5f60*/  ULDC UR11, c[0x0][0x238] ;  /* 0x00008e00000b7ab9 */ /* 0x000fe20000000800 */
[----:B------:R-:W-:Y:S01]  /*5f70*/  LOP3.LUT R116, R0, 0x34, RZ, 0xfc, !PT ;  /* 0x0000003400747812 */ /* 0x000fe200078efcff */
[----:B------:R-:W-:Y:S01]  /*5f80*/  IMAD.WIDE R118, R118, 0x2, R76 ;  /* 0x0000000276767825 */ /* 0x000fe200078e024c */
[----:B------:R-:W-:Y:S02]  /*5f90*/  ISETP.GE.AND P4, PT, R120, UR13, PT ;  /* 0x0000000d78007c0c */ /* 0x000fe4000bf86270 */
[----:B------:R-:W-:Y:S01]  /*5fa0*/  LOP3.LUT R156, R0, 0x42, RZ, 0xfc, !PT ;  /* 0x00000042009c7812 */ /* 0x000fe200078efcff */
[----:B------:R-:W-:Y:S01]  /*5fb0*/  IMAD R116, R116, UR41, RZ ;  /* 0x0000002974747c24 */ /* 0x000fe2000f8e02ff */
[----:B------:R-:W-:Y:S01]  /*5fc0*/  LOP3.LUT R120, R0, 0x38, RZ, 0xfc, !PT ;  /* 0x0000003800787812 */ /* 0x000fe200078efcff */
[----:B------:R-:W4:Y:S01]  /*5fd0*/  @!P5 LDG.E.U16 R87, desc[UR14][R118.64] ;  /* 0x0000000e7657d981 */ /* 0x000f22000c1e1500 */
[----:B------:R-:W-:Y:S01]  /*5fe0*/  ISETP.GE.AND P5, PT, R156, UR13, PT ;  /* 0x0000000d9c007c0c */ /* 0x000fe2000bfa6270 */
[----:B------:R-:W-:Y:S01]  /*5ff0*/  ULDC UR41, c[0x0][0x238] ;  /* 0x00008e0000297ab9 */ /* 0x000fe20000000800 */
[----:B------:R-:W-:Y:S01]  /*6000*/  LOP3.LUT R156, R0, 0x3a, RZ, 0xfc, !PT ;  /* 0x0000003a009c7812 */ /* 0x000fe200078efcff */
[----:B------:R-:W-:Y:S01]  /*6010*/  IMAD R120, R120, UR9, RZ ;  /* 0x0000000978787c24 */ /* 0x000fe2000f8e02ff */
[----:B------:R-:W-:Y:S01]  /*6020*/  PRMT R103, RZ, 0x7610, R103 ;  /* 0x00007610ff677816 */ /* 0x000fe20000000067 */
[----:B------:R-:W-:Y:S01]  /*6030*/  IMAD.WIDE R116, R116, 0x2, R76 ;  /* 0x0000000274747825 */ /* 0x000fe200078e024c */
[----:B------:R-:W-:Y:S01]  /*6040*/  ULDC UR9, c[0x0][0x238] ;  /* 0x00008e0000097ab9 */ /* 0x000fe20000000800 */
[----:B0-----:R-:W-:-:S02]  /*6050*/  LOP3.LUT R112, R0, 0x3c, RZ, 0xfc, !PT ;  /* 0x0000003c00707812 */ /* 0x001fc400078efcff */
[----:B------:R-:W-:Y:S01]  /*6060*/  LOP3.LUT R113, R0, 0x40, RZ, 0xfc, !PT ;  /* 0x0000004000717812 */ /* 0x000fe200078efcff */
[----:B------:R-:W-:Y:S01]  /*6070*/  IMAD R156, R156, UR9, RZ ;  /* 0x000000099c9c7c24 */ /* 0x000fe2000f8e02ff */
[----:B------:R-:W-:Y:S01]  /*6080*/  LEA.HI R83, R169, 0x3e, RZ, 0x1a ;  /* 0x0000003ea9537811 */ /* 0x000fe200078fd0ff */
[----:B------:R1:W4:Y:S01]  /*6090*/  @!P4 LDG.E.U16 R103, desc[UR14][R116.64] ;  /* 0x0000000e7467c981 */ /* 0x000322000c1e1500 */
[----:B------:R-:W-:Y:S01]  /*60a0*/  ISETP.GE.AND P2, PT, R112, UR13, PT ;  /* 0x0000000d70007c0c */ /* 0x000fe2000bf46270 */
[--C-:B------:R-:W-:Y:S01]  /*60b0*/  IMAD.WIDE R120, R120, 0x2, R76.reuse ;  /* 0x0000000278787825 */ /* 0x100fe200078e024c */
[----:B------:R-:W-:Y:S01]  /*60c0*/  ISETP.GE.AND P4, PT, R113, UR13, PT ;  /* 0x0000000d71007c0c */ /* 0x000fe2000bf86270 */
[----:B------:R-:W-:Y:S01]  /*60d0*/  ULDC UR9, c[0x0][0x238] ;  /* 0x00008e0000097ab9 */ /* 0x000fe20000000800 */
[----:B------:R-:W-:Y:S01]  /*60e0*/  ISETP.GE.AND P1, PT, R83, UR13, PT ;  /* 0x0000000d53007c0c */ /* 0x000fe2000bf26270 */
[----:B------:R-:W-:Y:S01]  /*60f0*/  IMAD.WIDE R112, R156, 0x2, R76 ;  /* 0x000000029c707825 */ /* 0x000fe200078e024c */
[----:B------:R-:W-:-:S02]  /*6100*/  LOP3.LUT R156, R0, 0x42, RZ, 0xfc, !PT ;  /* 0x00000042009c7812 */ /* 0x000fc400078efcff */
[----:B-1----:R-:W-:Y:S02]  /*6110*/  LEA.HI R116, R115, 0x3e, RZ, 0x1a ;  /* 0x0000003e73747811 */ /* 0x002fe400078fd0ff */
[----:B------:R-:W-:Y:S02]  /*6120*/  LEA.HI R79, R169, 0x4e, RZ, 0x1a ;  /* 0x0000004ea94f7811 */ /* 0x000fe400078fd0ff */
[----:B------:R-:W-:Y:S01]  /*6130*/  PRMT R108, RZ, 0x7610, R108 ;  /* 0x00007610ff6c7816 */ /* 0x000fe2000000006c */
[----:B------:R-:W-:Y:S01]  /*6140*/  IMAD R116, R116, UR41, RZ ;  /* 0x0000002974747c24 */ /* 0x000fe2000f8e02ff */
[----:B------:R-:W-:Y:S01]  /*6150*/  ISETP.GE.AND P3, PT, R79, UR13, PT ;  /* 0x0000000d4f007c0c */ /* 0x000fe2000bf66270 */
[----:B------:R-:W-:Y:S01]  /*6160*/  IMAD R156, R156, UR9, RZ ;  /* 0x000000099c9c7c24 */ /* 0x000fe2000f8e02ff */
[----:B------:R-:W-:Y:S01]  /*6170*/  PRMT R79, RZ, 0x7610, R79 ;  /* 0x00007610ff4f7816 */ /* 0x000fe2000000004f */
[----:B------:R-:W-:Y:S01]  /*6180*/  IMAD.WIDE R116, R116, 0x2, R76 ;  /* 0x0000000274747825 */ /* 0x000fe200078e024c */
[----:B------:R0:W4:Y:S01]  /*6190*/  @!P6 LDG.E.U16 R108, desc[UR14][R120.64] ;  /* 0x0000000e786ce981 */ /* 0x000122000c1e1500 */
[----:B------:R-:W-:Y:S01]  /*61a0*/  PRMT R83, RZ, 0x7610, R83 ;  /* 0x00007610ff537816 */ /* 0x000fe20000000053 */
[----:B------:R-:W-:Y:S01]  /*61b0*/  ULDC UR9, c[0x0][0x238] ;  /* 0x00008e0000097ab9 */ /* 0x000fe20000000800 */
[----:B------:R-:W-:Y:S01]  /*61c0*/  LOP3.LUT R119, R0, 0x40, RZ, 0xfc, !PT ;  /* 0x0000004000777812 */ /* 0x000fe200078efcff */
[----:B------:R-:W4:Y:S01]  /*61d0*/  @!P1 LDG.E.U16 R79, desc[UR14][R116.64] ;  /* 0x0000000e744f9981 */ /* 0x000f22000c1e1500 */
[----:B------:R-:W-:Y:S01]  /*61e0*/  PRMT R107, RZ, 0x7610, R107 ;  /* 0x00007610ff6b7816 */ /* 0x000fe2000000006b */
[----:B------:R-:W-:Y:S01]  /*61f0*/  ULDC UR41, c[0x0][0x238] ;  /* 0x00008e0000297ab9 */ /* 0x000fe20000000800 */
[----:B0-----:R-:W-:Y:S01]  /*6200*/  IMAD.WIDE R120, R156, 0x2, R76 ;  /* 0x000000029c787825 */ /* 0x001fe200078e024c */
[----:B------:R-:W-:Y:S01]  /*6210*/  LOP3.LUT R156, R0, 0x44, RZ, 0xfc, !PT ;  /* 0x00000044009c7812 */ /* 0x000fe200078efcff */
[----:B------:R0:W4:Y:S03]  /*6220*/  @!P0 LDG.E.U16 R83, desc[UR14][R112.64] ;  /* 0x0000000e70538981 */ /* 0x000126000c1e1500 */
[----:B------:R-:W-:-:S02]  /*6230*/  ISETP.GE.AND P1, PT, R156, UR13, PT ;  /* 0x0000000d9c007c0c */ /* 0x000fc4000bf26270 */
[----:B------:R-:W-:Y:S01]  /*6240*/  LOP3.LUT R156, R0, 0x4c, RZ, 0xfc, !PT ;  /* 0x0000004c009c7812 */ /* 0x000fe200078efcff */
[----:B------:R-:W-:Y:S01]  /*6250*/  IMAD R119, R119, UR11, RZ ;  /* 0x0000000b77777c24 */ /* 0x000fe2000f8e02ff */
[----:B------:R-:W-:Y:S01]  /*6260*/  PRMT R92, RZ, 0x7610, R92 ;  /* 0x00007610ff5c7816 */ /* 0x000fe2000000005c */
[----:B------:R-:W-:Y:S01]  /*6270*/  ULDC UR11, c[0x0][0x238] ;  /* 0x00008e00000b7ab9 */ /* 0x000fe20000000800 */
[----:B------:R-:W-:Y:S02]  /*6280*/  ISETP.GE.AND P0, PT, R156, UR13, PT ;  /* 0x0000000d9c007c0c */ /* 0x000fe4000bf06270 */
[C---:B------:R-:W-:Y:S01]  /*6290*/  LOP3.LUT R156, R0.reuse, 0x44, RZ, 0xfc, !PT ;  /* 0x00000044009c7812 */ /* 0x040fe200078efcff */
[--C-:B------:R-:W-:Y:S01]  /*62a0*/  IMAD.WIDE R118, R119, 0x2, R76.reuse ;  /* 0x0000000277767825 */ /* 0x100fe200078e024c */
[C---:B------:R-:W-:Y:S01]  /*62b0*/  LOP3.LUT R114, R0.reuse, 0x3c, RZ, 0xfc, !PT ;  /* 0x0000003c00727812 */ /* 0x040fe200078efcff */
[----:B------:R1:W4:Y:S01]  /*62c0*/  @!P5 LDG.E.U16 R92, desc[UR14][R120.64] ;  /* 0x0000000e785cd981 */ /* 0x000322000c1e1500 */
[----:B0-----:R-:W-:Y:S01]  /*62d0*/  LOP3.LUT R112, R0, 0x48, RZ, 0xfc, !PT ;  /* 0x0000004800707812 */ /* 0x001fe200078efcff */
[----:B------:R-:W-:Y:S01]  /*62e0*/  IMAD R156, R156, UR9, RZ ;  /* 0x000000099c9c7c24 */ /* 0x000fe2000f8e02ff */
[----:B------:R-:W-:Y:S01]  /*62f0*/  LOP3.LUT R113, R0, 0x4a, RZ, 0xfc, !PT ;  /* 0x0000004a00717812 */ /* 0x000fe200078efcff */
[----:B------:R-:W-:Y:S01]  /*6300*/  IMAD R114, R114, UR42, RZ ;  /* 0x0000002a72727c24 */ /* 0x000fe2000f8e02ff */
[----:B------:R0:W4:Y:S01]  /*6310*/  @!P4 LDG.E.U16 R107, desc[UR14][R118.64] ;  /* 0x0000000e766bc981 */ /* 0x000122000c1e1500 */
[----:B------:R-:W-:Y:S01]  /*6320*/  ISETP.GE.AND P4, PT, R112, UR13, PT ;  /* 0x0000000d70007c0c */ /* 0x000fe2000bf86270 */
[----:B------:R-:W-:Y:S01]  /*6330*/  ULDC UR9, c[0x0][0x238] ;  /* 0x00008e0000097ab9 */ /* 0x000fe20000000800 */
[----:B------:R-:W-:Y:S01]  /*6340*/  ISETP.GE.AND P5, PT, R113, UR13, PT ;  /* 0x0000000d71007c0c */ /* 0x000fe2000bfa6270 */
[----:B------:R-:W-:Y:S01]  /*6350*/  IMAD.WIDE R112, R156, 0x2, R76 ;  /* 0x000000029c707825 */ /* 0x000fe200078e024c */
[----:B------:R-:W-:-:S02]  /*6360*/  PRMT R102, RZ, 0x7610, R102 ;  /* 0x00007610ff667816 */ /* 0x000fc40000000066 */
[----:B------:R-:W-:Y:S01]  /*6370*/  LOP3.LUT R156, R0, 0x4a, RZ, 0xfc, !PT ;  /* 0x0000004a009c7812 */ /* 0x000fe200078efcff */
[----:B------:R-:W-:Y:S01]  /*6380*/  IMAD.WIDE R114, R114, 0x2, R76 ;  /* 0x0000000272727825 */ /* 0x000fe200078e024c */
[----:B-1----:R-:W-:-:S03]  /*6390*/  PRMT R121, RZ, 0x7610, R121 ;  /* 0x00007610ff797816 */ /* 0x002fc60000000079 */
[----:B------:R-:W-:Y:S01]  /*63a0*/  IMAD R156, R156, UR9, RZ ;  /* 0x000000099c9c7c24 */ /* 0x000fe2000f8e02ff */
[----:B------:R1:W4:Y:S01]  /*63b0*/  @!P2 LDG.E.U16 R102, desc[UR14][R114.64] ;  /* 0x0000000e7266a981 */ /* 0x000322000c1e1500 */
[----:B------:R-:W-:Y:S01]  /*63c0*/  PRMT R120, RZ, 0x7610, R120 ;  /* 0x00007610ff787816 */ /* 0x000fe20000000078 */
[----:B------:R-:W-:Y:S01]  /*63d0*/  ULDC UR9, c[0x0][0x238] ;  /* 0x00008e0000097ab9 */ /* 0x000fe20000000800 */
[----:B0-----:R-:W-:Y:S01]  /*63e0*/  IMAD.WIDE R118, R156, 0x2, R76 ;  /* 0x000000029c767825 */ /* 0x001fe200078e024c */
[C---:B------:R-:W-:Y:S01]  /*63f0*/  LOP3.LUT R156, R0.reuse, 0x50, RZ, 0xfc, !PT ;  /* 0x00000050009c7812 */ /* 0x040fe200078efcff */
[----:B------:R0:W4:Y:S01]  /*6400*/  @!P1 LDG.E.U16 R121, desc[UR14][R112.64] ;  /* 0x0000000e70799981 */ /* 0x000122000c1e1500 */
[----:B-1----:R-:W-:-:S04]  /*6410*/  LOP3.LUT R115, R0, 0x46, RZ, 0xfc, !PT ;  /* 0x0000004600737812 */ /* 0x002fc800078efcff */
[C---:B------:R-:W-:Y:S01]  /*6420*/  ISETP.GE.AND P2, PT, R115.reuse, UR13, PT ;  /* 0x0000000d73007c0c */ /* 0x040fe2000bf46270 */
[----:B------:R-:W-:Y:S01]  /*6430*/  IMAD R115, R115, UR41, RZ ;  /* 0x0000002973737c24 */ /* 0x000fe2000f8e02ff */
[----:B------:R-:W-:Y:S02]  /*6440*/  ISETP.GE.AND P1, PT, R156, UR13, PT ;  /* 0x0000000d9c007c0c */ /* 0x000fe4000bf26270 */
[C---:B------:R-:W-:Y:S01]  /*6450*/  LOP3.LUT R156, R0.reuse, 0x4c, RZ, 0xfc, !PT ;  /* 0x0000004c009c7812 */ /* 0x040fe200078efcff */
[----:B------:R-:W-:Y:S01]  /*6460*/  IMAD.WIDE R114, R115, 0x2, R76 ;  /* 0x0000000273727825 */ /* 0x000fe200078e024c */
[----:B0-----:R-:W-:-:S03]  /*6470*/  LOP3.LUT R113, R0, 0x52, RZ, 0xfc, !PT ;  /* 0x0000005200717812 */ /* 0x001fc600078efcff */
[----:B------:R-:W-:Y:S01]  /*6480*/  IMAD R156, R156, UR9, RZ ;  /* 0x000000099c9c7c24 */ /* 0x000fe2000f8e02ff */
[----:B------:R-:W-:Y:S01]  /*6490*/  LOP3.LUT R117, R0, 0x48, RZ, 0xfc, !PT ;  /* 0x0000004800757812 */ /* 0x000fe200078efcff */
[----:B------:R-:W-:Y:S02]  /*64a0*/  ULDC UR9, c[0x0][0x238] ;  /* 0x00008e0000097ab9 */ /* 0x000fe40000000800 */
[----:B------:R-:W4:Y:S01]  /*64b0*/  @!P2 LDG.E.U16 R120, desc[UR14][R114.64] ;  /* 0x0000000e7278a981 */ /* 0x000f22000c1e1500 */
[----:B------:R-:W-:Y:S01]  /*64c0*/  ISETP.GE.AND P2, PT, R113, UR13, PT ;  /* 0x0000000d71007c0c */ /* 0x000fe2000bf46270 */
[----:B------:R-:W-:Y:S02]  /*64d0*/  IMAD.WIDE R112, R156, 0x2, R76 ;  /* 0x000000029c707825 */ /* 0x000fe400078e024c */
[----:B------:R-:W0:Y:S02]  /*64e0*/  S2R R156, SR_TID.X ;  /* 0x00000000009c7919 */ /* 0x000e240000002100 */
[----:B------:R-:W-:Y:S01]  /*64f0*/  IMAD R117, R117, UR11, RZ ;  /* 0x0000000b75757c24 */ /* 0x000fe2000f8e02ff */
[----:B------:R-:W-:Y:S01]  /*6500*/  PRMT R127, RZ, 0x7610, R127 ;  /* 0x00007610ff7f7816 */ /* 0x000fe2000000007f */
[----:B------:R-:W-:-:S02]  /*6510*/  ULDC UR11, c[0x0][0x238] ;  /* 0x00008e00000b7ab9 */ /* 0x000fc40000000800 */
[----:B------:R-:W-:-:S05]  /*6520*/  IMAD.WIDE R116, R117, 0x2, R76 ;  /* 0x0000000275747825 */ /* 0x000fca00078e024c */
[----:B------:R1:W4:Y:S01]  /*6530*/  @!P4 LDG.E.U16 R127, desc[UR14][R116.64] ;  /* 0x0000000e747fc981 */ /* 0x000322000c1e1500 */
[----:B------:R-:W-:Y:S02]  /*6540*/  PRMT R129, RZ, 0x7610, R129 ;  /* 0x00007610ff817816 */ /* 0x000fe40000000081 */
[----:B-1----:R-:W-:-:S05]  /*6550*/  LOP3.LUT R117, R0, 0x50, RZ, 0xfc, !PT ;  /* 0x0000005000757812 */ /* 0x002fca00078efcff */
[----:B------:R-:W-:Y:S01]  /*6560*/  IMAD R117, R117, UR9, RZ ;  /* 0x0000000975757c24 */ /* 0x000fe2000f8e02ff */
[----:B------:R-:W-:Y:S01]  /*6570*/  PRMT R125, RZ, 0x7610, R125 ;  /* 0x00007610ff7d7816 */ /* 0x000fe2000000007d */
[----:B------:R-:W-:Y:S02]  /*6580*/  ULDC UR9, c[0x0][0x238] ;  /* 0x00008e0000097ab9 */ /* 0x000fe40000000800 */
[----:B------:R-:W-:Y:S01]  /*6590*/  IMAD.WIDE R116, R117, 0x2, R76 ;  /* 0x0000000275747825 */ /* 0x000fe200078e024c */
[----:B0-----:R-:W-:Y:S02]  /*65a0*/  LEA.HI R156, R156, 0x4e, RZ, 0x1a ;  /* 0x0000004e9c9c7811 */ /* 0x001fe400078fd0ff */
[----:B------:R-:W4:Y:S04]  /*65b0*/  @!P5 LDG.E.U16 R125, desc[UR14][R118.64] ;  /* 0x0000000e767dd981 */ /* 0x000f28000c1e1500 */
[----:B------:R0:W4:Y:S02]  /*65c0*/  @!P1 LDG.E.U16 R129, desc[UR14][R116.64] ;  /* 0x0000000e74819981 */ /* 0x000124000c1e1500 */
[----:B0-----:R-:W0:Y:S01]  /*65d0*/  S2R R116, SR_TID.X ;  /* 0x0000000000747919 */ /* 0x001e220000002100 */
[----:B------:R-:W-:Y:S01]  /*65e0*/  IMAD R156, R156, UR11, RZ ;  /* 0x0000000b9c9c7c24 */ /* 0x000fe2000f8e02ff */
[----:B------:R-:W-:Y:S01]  /*65f0*/  PRMT R119, RZ, 0x7610, R119 ;  /* 0x00007610ff777816 */ /* 0x000fe20000000077 */
[----:B------:R-:W-:-:S02]  /*6600*/  ULDC UR11, c[0x0][0x238] ;  /* 0x00008e00000b7ab9 */ /* 0x000fc40000000800 */
[----:B------:R-:W-:Y:S01]  /*6610*/  IMAD.WIDE R114, R156, 0x2, R76 ;  /* 0x000000029c727825 */ /* 0x000fe200078e024c */
[----:B------:R-:W-:Y:S02]  /*6620*/  LOP3.LUT R156, R0, 0x56, RZ, 0xfc, !PT ;  /* 0x00000056009c7812 */ /* 0x000fe400078efcff */
[----:B------:R-:W-:Y:S01]  /*6630*/  PRMT R118, RZ, 0x7610, R118 ;  /* 0x00007610ff767816 */ /* 0x000fe20000000076 */
[----:B------:R1:W4:Y:S01]  /*6640*/  @!P0 LDG.E.U16 R119, desc[UR14][R112.64] ;  /* 0x0000000e70778981 */ /* 0x000322000c1e1500 */
[----:B------:R-:W-:Y:S02]  /*6650*/  ISETP.GE.AND P4, PT, R156, UR13, PT ;  /* 0x0000000d9c007c0c */ /* 0x000fe4000bf86270 */
[----:B------:R-:W-:Y:S02]  /*6660*/  LOP3.LUT R156, R0, 0x54, RZ, 0xfc, !PT ;  /* 0x00000054009c7812 */ /* 0x000fe400078efcff */
[----:B------:R2:W4:Y:S03]  /*6670*/  @!P3 LDG.E.U16 R118, desc[UR14][R114.64] ;  /* 0x0000000e7276b981 */ /* 0x000526000c1e1500 */
[----:B------:R-:W-:Y:S01]  /*6680*/  IMAD R156, R156, UR9, RZ ;  /* 0x000000099c9c7c24 */ /* 0x000fe2000f8e02ff */
[----:B------:R-:W-:Y:S01]  /*6690*/  PRMT R135, RZ, 0x7610, R135 ;  /* 0x00007610ff877816 */ /* 0x000fe20000000087 */
[----:B------:R-:W-:Y:S01]  /*66a0*/  ULDC UR9, c[0x0][0x238] ;  /* 0x00008e0000097ab9 */ /* 0x000fe20000000800 */
[----:B-1----:R-:W-:-:S04]  /*66b0*/  LOP3.LUT R113, R0, 0x54, RZ, 0xfc, !PT ;  /* 0x0000005400717812 */ /* 0x002fc800078efcff */
[----:B------:R-:W-:Y:S01]  /*66c0*/  ISETP.GE.AND P0, PT, R113, UR13, PT ;  /* 0x0000000d71007c0c */ /* 0x000fe2000bf06270 */
[----:B--2---:R-:W-:Y:S01]  /*66d0*/  IMAD.WIDE R114, R156, 0x2, R76 ;  /* 0x000000029c727825 */ /* 0x004fe200078e024c */
[C---:B------:R-:W-:Y:S02]  /*66e0*/  LOP3.LUT R113, R0.reuse, 0x52, RZ, 0xfc, !PT ;  /* 0x0000005200717812 */ /* 0x040fe400078efcff */
[----:B------:R-:W-:Y:S02]  /*66f0*/  LOP3.LUT R156, R0, 0x5a, RZ, 0xfc, !PT ;  /* 0x0000005a009c7812 */ /* 0x000fe400078efcff */
[----:B0-----:R-:W-:-:S04]  /*6700*/  SHF.R.U32.HI R0, RZ, 0x6, R116 ;  /* 0x00000006ff007819 */ /* 0x001fc80000011674 */
[----:B------:R-:W-:-:S04]  /*6710*/  SGXT.U32 R0, R0, 0x1 ;  /* 0x000000010000781a */ /* 0x000fc80000000000 */
[----:B------:R-:W-:-:S04]  /*6720*/  LOP3.LUT R0, R0, 0x58, RZ, 0xfc, !PT ;  /* 0x0000005800007812 */ /* 0x000fc800078efcff */
[----:B------:R-:W-:Y:S02]  /*6730*/  ISETP.GE.AND P1, PT, R0, UR13, PT ;  /* 0x0000000d00007c0c */ /* 0x000fe4000bf26270 */
[----:B------:R-:W0:Y:S01]  /*6740*/  S2R R0, SR_TID.X ;  /* 0x0000000000007919 */ /* 0x000e220000002100 */
[----:B------:R-:W-:Y:S01]  /*6750*/  SHF.R.U32.HI R117, RZ, 0x6, R116 ;  /* 0x00000006ff757819 */ /* 0x000fe20000011674 */
[----:B------:R-:W-:Y:S01]  /*6760*/  IMAD R113, R113, UR11, RZ ;  /* 0x0000000b71717c24 */ /* 0x000fe2000f8e02ff */
[----:B------:R-:W-:Y:S01]  /*6770*/  PRMT R131, RZ, 0x7610, R131 ;  /* 0x00007610ff837816 */ /* 0x000fe20000000083 */
[----:B------:R-:W-:Y:S01]  /*6780*/  ULDC UR11, c[0x0][0x238] ;  /* 0x00008e00000b7ab9 */ /* 0x000fe20000000800 */
[----:B------:R-:W-:Y:S01]  /*6790*/  SGXT.U32 R117, R117, 0x1 ;  /* 0x000000017575781a */ /* 0x000fe20000000000 */
[----:B------:R-:W-:-:S03]  /*67a0*/  IMAD.WIDE R112, R113, 0x2, R76 ;  /* 0x0000000271707825 */ /* 0x000fc600078e024c */
[----:B------:R-:W-:Y:S02]  /*67b0*/  LOP3.LUT R117, R117, 0x56, RZ, 0xfc, !PT ;  /* 0x0000005675757812 */ /* 0x000fe400078efcff */
[----:B------:R1:W2:Y:S03]  /*67c0*/  @!P2 LDG.E.U16 R135, desc[UR14][R112.64] ;  /* 0x0000000e7087a981 */ /* 0x0002a6000c1e1500 */
[----:B------:R-:W-:Y:S01]  /*67d0*/  IMAD R117, R117, UR9, RZ ;  /* 0x0000000975757c24 */ /* 0x000fe2000f8e02ff */
[----:B------:R-:W-:Y:S01]  /*67e0*/  ISETP.GE.AND P2, PT, R156, UR13, PT ;  /* 0x0000000d9c007c0c */ /* 0x000fe2000bf46270 */
[----:B------:R-:W-:Y:S02]  /*67f0*/  ULDC UR9, c[0x0][0x238] ;  /* 0x00008e0000097ab9 */ /* 0x000fe40000000800 */
[----:B------:R-:W-:Y:S01]  /*6800*/  IMAD.WIDE R116, R117, 0x2, R76 ;  /* 0x0000000275747825 */ /* 0x000fe200078e024c */
[----:B------:R-:W-:-:S02]  /*6810*/  PRMT R133, RZ, 0x7610, R133 ;  /* 0x00007610ff857816 */ /* 0x000fc40000000085 */
[----:B------:R-:W-:Y:S02]  /*6820*/  PRMT R158, RZ, 0x7610, R158 ;  /* 0x00007610ff9e7816 */ /* 0x000fe4000000009e */
[----:B------:R3:W2:Y:S04]  /*6830*/  @!P4 LDG.E.U16 R131, desc[UR14][R116.64] ;  /* 0x0000000e7483c981 */ /* 0x0006a8000c1e1500 */
[----:B------:R5:W2:Y:S01]  /*6840*/  @!P0 LDG.E.U16 R133, desc[UR14][R114.64] ;  /* 0x0000000e72858981 */ /* 0x000aa2000c1e1500 */
[----:B0-----:R-:W-:-:S04]  /*6850*/  SHF.R.U32.HI R0, RZ, 0x6, R0 ;  /* 0x00000006ff007819 */ /* 0x001fc80000011600 */
[----:B------:R-:W-:-:S04]  /*6860*/  SGXT.U32 R0, R0, 0x1 ;  /* 0x000000010000781a */ /* 0x000fc80000000000 */
[C---:B-1----:R-:W-:Y:S02]  /*6870*/  LOP3.LUT R113, R0.reuse, 0x58, RZ, 0xfc, !PT ;  /* 0x0000005800717812 */ /* 0x042fe400078efcff */
[----:B------:R-:W-:-:S03]  /*6880*/  LOP3.LUT R156, R0, 0x5a, RZ, 0xfc, !PT ;  /* 0x0000005a009c7812 */ /* 0x000fc600078efcff */
[----:B------:R-:W-:Y:S01]  /*6890*/  IMAD R113, R113, UR11, RZ ;  /* 0x0000000b71717c24 */ /* 0x000fe2000f8e02ff */
[----:B---3--:R-:W-:Y:S01]  /*68a0*/  LEA.HI R117, R169, 0x7e, RZ, 0x1a ;  /* 0x0000007ea9757811 */ /* 0x008fe200078fd0ff */
[----:B------:R-:W-:Y:S01]  /*68b0*/  IMAD R156, R156, UR9, RZ ;  /* 0x000000099c9c7c24 */ /* 0x000fe2000f8e02ff */
[----:B------:R-:W-:Y:S01]  /*68c0*/  PRMT R116, RZ, 0x7610, R116 ;  /* 0x00007610ff747816 */ /* 0x000fe20000000074 */
[--C-:B------:R-:W-:Y:S01]  /*68d0*/  IMAD.WIDE R112, R113, 0x2, R76.reuse ;  /* 0x0000000271707825 */ /* 0x100fe200078e024c */
[----:B------:R-:W-:Y:S01]  /*68e0*/  ISETP.GE.AND P0, PT, R117, UR13, PT ;  /* 0x0000000d75007c0c */ /* 0x000fe2000bf06270 */
[----:B------:R-:W-:Y:S02]  /*68f0*/  ULDC UR9, c[0x0][0x238] ;  /* 0x00008e0000097ab9 */ /* 0x000fe40000000800 */
[----:B-----5:R-:W-:Y:S01]  /*6900*/  IMAD.WIDE R114, R156, 0x2, R76 ;  /* 0x000000029c727825 */ /* 0x020fe200078e024c */
[----:B------:R0:W3:Y:S01]  /*6910*/  @!P1 LDG.E.U16 R158, desc[UR14][R112.64] ;  /* 0x0000000e709e9981 */ /* 0x0000e2000c1e1500 */
[----:B------:R-:W-:-:S03]  /*6920*/  LOP3.LUT R156, R0, 0x5c, RZ, 0xfc, !PT ;  /* 0x0000005c009c7812 */ /* 0x000fc600078efcff */
[----:B------:R1:W5:Y:S01]  /*6930*/  @!P2 LDG.E.U16 R116, desc[UR14][R114.64] ;  /* 0x0000000e7274a981 */ /* 0x000362000c1e1500 */
[----:B0-----:R-:W-:Y:S01]  /*6940*/  IMAD R112, R117, UR40, RZ ;  /* 0x0000002875707c24 */ /* 0x001fe2000f8e02ff */
[----:B-1----:R-:W-:-:S03]  /*6950*/  PRMT R114, RZ, 0x7610, R114 ;  /* 0x00007610ff727816 */ /* 0x002fc60000000072 */
[----:B------:R-:W-:-:S05]  /*6960*/  IMAD.WIDE R112, R112, 0x2, R76 ;  /* 0x0000000270707825 */ /* 0x000fca00078e024c */
[----:B------:R0:W5:Y:S01]  /*6970*/  @!P0 LDG.E.U16 R114, desc[UR14][R112.64] ;  /* 0x0000000e70728981 */ /* 0x000162000c1e1500 */
[----:B------:R-:W-:Y:S02]  /*6980*/  ISETP.GE.AND P0, PT, R156, UR13, PT ;  /* 0x0000000d9c007c0c */ /* 0x000fe4000bf06270 */
[----:B------:R-:W1:Y:S01]  /*6990*/  S2R R156, SR_TID.X ;  /* 0x00000000009c7919 */ /* 0x000e620000002100 */
[----:B------:R-:W-:-:S04]  /*69a0*/  LEA.HI R115, R169, 0x6e, RZ, 0x1a ;  /* 0x0000006ea9737811 */ /* 0x000fc800078fd0ff */
[C---:B------:R-:W-:Y:S01]  /*69b0*/  ISETP.GE.AND P2, PT, R115.reuse, UR13, PT ;  /* 0x0000000d73007c0c */ /* 0x040fe2000bf46270 */
[----:B0-----:R-:W-:Y:S01]  /*69c0*/  IMAD R112, R115, UR40, RZ ;  /* 0x0000002873707c24 */ /* 0x001fe2000f8e02ff */
[----:B------:R-:W-:-:S03]  /*69d0*/  PRMT R115, RZ, 0x7610, R115 ;  /* 0x00007610ff737816 */ /* 0x000fc60000000073 */
[----:B------:R-:W-:Y:S01]  /*69e0*/  IMAD.WIDE R112, R112, 0x2, R76 ;  /* 0x0000000270707825 */ /* 0x000fe200078e024c */
[----:B------:R-:W-:-:S07]  /*69f0*/  LEA.HI R117, R169, 0x5e, RZ, 0x1a ;  /* 0x0000005ea9757811 */ /* 0x000fce00078fd0ff */
[----:B------:R0:W5:Y:S01]  /*6a00*/  @!P2 LDG.E.U16 R115, desc[UR14][R112.64] ;  /* 0x0000000e7073a981 */ /* 0x000162000c1e1500 */
[----:B------:R-:W-:Y:S02]  /*6a10*/  ISETP.GE.AND P1, PT, R117, UR13, PT ;  /* 0x0000000d75007c0c */ /* 0x000fe4000bf26270 */
[----:B0-----:R-:W-:Y:S02]  /*6a20*/  LOP3.LUT R113, R0, 0x5c, RZ, 0xfc, !PT ;  /* 0x0000005c00717812 */ /* 0x001fe400078efcff */
[----:B------:R-:W-:-:S03]  /*6a30*/  PRMT R117, RZ, 0x7610, R117 ;  /* 0x00007610ff757816 */ /* 0x000fc60000000075 */
[----:B------:R-:W-:Y:S01]  /*6a40*/  IMAD R113, R113, UR9, RZ ;  /* 0x0000000971717c24 */ /* 0x000fe2000f8e02ff */
[----:B-1----:R-:W-:Y:S01]  /*6a50*/  LEA.HI R156, R156, 0x5e, RZ, 0x1a ;  /* 0x0000005e9c9c7811 */ /* 0x002fe200078fd0ff */
[----:B------:R-:W-:Y:S02]  /*6a60*/  ULDC UR9, c[0x0][0x238] ;  /* 0x00008e0000097ab9 */ /* 0x000fe40000000800 */
[----:B------:R-:W-:-:S05]  /*6a70*/  IMAD.WIDE R112, R113, 0x2, R76 ;  /* 0x0000000271707825 */ /* 0x000fca00078e024c */
[----:B------:R0:W5:Y:S01]  /*6a80*/  @!P0 LDG.E.U16 R117, desc[UR14][R112.64] ;  /* 0x0000000e70758981 */ /* 0x000162000c1e1500 */
[----:B------:R-:W-:Y:S01]  /*6a90*/  IMAD R156, R156, UR9, RZ ;  /* 0x000000099c9c7c24 */ /* 0x000fe2000f8e02ff */
[----:B------:R-:W-:Y:S01]  /*6aa0*/  PRMT R139, RZ, 0x7610, R139 ;  /* 0x00007610ff8b7816 */ /* 0x000fe2000000008b */
[----:B------:R-:W-:Y:S01]  /*6ab0*/  ULDC UR9, c[0x0][0x238] ;  /* 0x00008e0000097ab9 */ /* 0x000fe20000000800 */
[----:B0-----:R-:W-:-:S04]  /*6ac0*/  LOP3.LUT R113, R0, 0x60, RZ, 0xfc, !PT ;  /* 0x0000006000717812 */ /* 0x001fc800078efcff */
[----:B------:R-:W-:Y:S01]  /*6ad0*/  ISETP.GE.AND P0, PT, R113, UR13, PT ;  /* 0x0000000d71007c0c */ /* 0x000fe2000bf06270 */
[----:B------:R-:W-:Y:S01]  /*6ae0*/  IMAD.WIDE R112, R156, 0x2, R76 ;  /* 0x000000029c707825 */ /* 0x000fe200078e024c */
[----:B------:R-:W-:-:S04]  /*6af0*/  LOP3.LUT R156, R0, 0x60, RZ, 0xfc, !PT ;  /* 0x00000060009c7812 */ /* 0x000fc800078efcff */
[----:B------:R0:W5:Y:S01]  /*6b00*/  @!P1 LDG.E.U16 R139, desc[UR14][R112.64] ;  /* 0x0000000e708b9981 */ /* 0x000162000c1e1500 */
[----:B------:R-:W-:Y:S01]  /*6b10*/  IMAD R156, R156, UR9, RZ ;  /* 0x000000099c9c7c24 */ /* 0x000fe2000f8e02ff */
[----:B------:R-:W-:Y:S01]  /*6b20*/  PRMT R160, RZ, 0x7610, R160 ;  /* 0x00007610ffa07816 */ /* 0x000fe200000000a0 */
[----:B------:R-:W-:Y:S01]  /*6b30*/  ULDC UR9, c[0x0][0x238] ;  /* 0x00008e0000097ab9 */ /* 0x000fe20000000800 */
[----:B0-----:R-:W-:-:S04]  /*6b40*/  LOP3.LUT R113, R0, 0x62, RZ, 0xfc, !PT ;  /* 0x0000006200717812 */ /* 0x001fc800078efcff */
[----:B------:R-:W-:Y:S01]  /*6b50*/  ISETP.GE.AND P1, PT, R113, UR13, PT ;  /* 0x0000000d71007c0c */ /* 0x000fe2000bf26270 */
[----:B------:R-:W-:-:S05]  /*6b60*/  IMAD.WIDE R112, R156, 0x2, R76 ;  /* 0x000000029c707825 */ /* 0x000fca00078e024c */
[----:B------:R0:W2:Y:S01]  /*6b70*/  @!P0 LDG.E.U16 R160, desc[UR14][R112.64] ;  /* 0x0000000e70a08981 */ /* 0x0000a2000c1e1500 */
[----:B------:R-:W-:Y:S02]  /*6b80*/  PRMT R141, RZ, 0x7610, R141 ;  /* 0x00007610ff8d7816 */ /* 0x000fe4000000008d */
[----:B0-----:R-:W-:-:S05]  /*6b90*/  LOP3.LUT R113, R0, 0x62, RZ, 0xfc, !PT ;  /* 0x0000006200717812 */ /* 0x001fca00078efcff */
[----:B------:R-:W-:Y:S01]  /*6ba0*/  IMAD R113, R113, UR9, RZ ;  /* 0x0000000971717c24 */ /* 0x000fe2000f8e02ff */
[----:B------:R-:W-:Y:S01]  /*6bb0*/  LOP3.LUT R156, R0, 0x64, RZ, 0xfc, !PT ;  /* 0x00000064009c7812 */ /* 0x000fe200078efcff */
[----:B------:R-:W-:Y:S02]  /*6bc0*/  ULDC UR9, c[0x0][0x238] ;  /* 0x00008e0000097ab9 */ /* 0x000fe40000000800 */
[----:B------:R-:W-:Y:S01]  /*6bd0*/  IMAD.WIDE R112, R113, 0x2, R76 ;  /* 0x0000000271707825 */ /* 0x000fe200078e024c */
[----:B------:R-:W-:-:S04]  /*6be0*/  ISETP.GE.AND P0, PT, R156, UR13, PT ;  /* 0x0000000d9c007c0c */ /* 0x000fc8000bf06270 */
[----:B------:R0:W5:Y:S01]  /*6bf0*/  @!P1 LDG.E.U16 R141, desc[UR14][R112.64] ;  /* 0x0000000e708d9981 */ /* 0x000162000c1e1500 */
[----:B------:R-:W-:Y:S01]  /*6c00*/  IMAD R156, R156, UR9, RZ ;  /* 0x000000099c9c7c24 */ /* 0x000fe2000f8e02ff */
[----:B------:R-:W-:Y:S01]  /*6c10*/  PRMT R142, RZ, 0x7610, R142 ;  /* 0x00007610ff8e7816 */ /* 0x000fe2000000008e */
[----:B------:R-:W-:Y:S01]  /*6c20*/  ULDC UR9, c[0x0][0x238] ;  /* 0x00008e0000097ab9 */ /* 0x000fe20000000800 */
[----:B0-----:R-:W-:-:S04]  /*6c30*/  LOP3.LUT R112, R0, 0x66, RZ, 0xfc, !PT ;  /* 0x0000006600707812 */ /* 0x001fc800078efcff */
[----:B------:R-:W-:Y:S01]  /*6c40*/  ISETP.GE.AND P1, PT, R112, UR13, PT ;  /* 0x0000000d70007c0c */ /* 0x000fe2000bf26270 */
[----:B------:R-:W-:Y:S01]  /*6c50*/  IMAD.WIDE R112, R156, 0x2, R76 ;  /* 0x000000029c707825 */ /* 0x000fe200078e024c */
[----:B------:R-:W-:-:S04]  /*6c60*/  PRMT R143, RZ, 0x7610, R143 ;  /* 0x00007610ff8f7816 */ /* 0x000fc8000000008f */
[----:B------:R0:W5:Y:S02]  /*6c70*/  @!P0 LDG.E.U16 R142, desc[UR14][R112.64] ;  /* 0x0000000e708e8981 */ /* 0x000164000c1e1500 */
[----:B0-----:R-:W-:-:S05]  /*6c80*/  IMAD.WIDE R112, R245, 0x2, R76 ;  /* 0x00000002f5707825 */ /* 0x001fca00078e024c */
[----:B------:R0:W5:Y:S02]  /*6c90*/  @!P1 LDG.E.U16 R143, desc[UR14][R112.64] ;  /* 0x0000000e708f9981 */ /* 0x000164000c1e1500 */
[----:B0-----:R-:W-:-:S04]  /*6ca0*/  LOP3.LUT R112, R0, 0x68, RZ, 0xfc, !PT ;  /* 0x0000006800707812 */ /* 0x001fc800078efcff */
[----:B------:R-:W-:Y:S02]  /*6cb0*/  ISETP.GE.AND P0, PT, R112, UR13, PT ;  /* 0x0000000d70007c0c */ /* 0x000fe4000bf06270 */
[----:B------:R-:W-:Y:S02]  /*6cc0*/  LOP3.LUT R112, R0, 0x6a, RZ, 0xfc, !PT ;  /* 0x0000006a00707812 */ /* 0x000fe400078efcff */
[----:B------:R-:W-:Y:S02]  /*6cd0*/  PRMT R161, RZ, 0x7610, R161 ;  /* 0x00007610ffa17816 */ /* 0x000fe400000000a1 */
[----:B------:R-:W-:Y:S01]  /*6ce0*/  ISETP.GE.AND P1, PT, R112, UR13, PT ;  /* 0x0000000d70007c0c */ /* 0x000fe2000bf26270 */
[----:B------:R-:W-:Y:S01]  /*6cf0*/  IMAD.WIDE R112, R246, 0x2, R76 ;  /* 0x00000002f6707825 */ /* 0x000fe200078e024c */
[----:B------:R-:W-:-:S05]  /*6d00*/  PRMT R144, RZ, 0x7610, R144 ;  /* 0x00007610ff907816 */ /* 0x000fca0000000090 */
        /* <DEDUP_REMOVED lines=12> */
[----:B------:R0:W5:Y:S01]  /*6dd0*/  @!P1 LDG.E.U16 R163, desc[UR14][R112.64] ;  /* 0x0000000e70a39981 */ /* 0x000162000c1e1500 */
[C---:B------:R-:W-:Y:S02]  /*6de0*/  LOP3.LUT R156, R0.reuse, 0x78, RZ, 0xfc, !PT ;  /* 0x00000078009c7812 */ /* 0x040fe400078efcff */
[----:B0-----:R-:W-:-:S04]  /*6df0*/  LOP3.LUT R112, R0, 0x72, RZ, 0xfc, !PT ;  /* 0x0000007200707812 */ /* 0x001fc800078efcff */
[----:B------:R-:W-:Y:S02]  /*6e00*/  ISETP.GE.AND P0, PT, R112, UR13, PT ;  /* 0x0000000d70007c0c */ /* 0x000fe4000bf06270 */
[----:B------:R-:W-:Y:S02]  /*6e10*/  LOP3.LUT R112, R0, 0x78, RZ, 0xfc, !PT ;  /* 0x0000007800707812 */ /* 0x000fe400078efcff */
[----:B------:R-:W-:Y:S02]  /*6e20*/  PRMT R146, RZ, 0x7610, R146 ;  /* 0x00007610ff927816 */ /* 0x000fe40000000092 */
[----:B------:R-:W-:Y:S01]  /*6e30*/  ISETP.GE.AND P1, PT, R112, UR13, PT ;  /* 0x0000000d70007c0c */ /* 0x000fe2000bf26270 */
[----:B------:R-:W-:Y:S01]  /*6e40*/  IMAD.WIDE R112, R250, 0x2, R76 ;  /* 0x00000002fa707825 */ /* 0x000fe200078e024c */
[----:B------:R-:W-:-:S03]  /*6e50*/  PRMT R165, RZ, 0x7610, R165 ;  /* 0x00007610ffa57816 */ /* 0x000fc600000000a5 */
[----:B------:R-:W-:Y:S01]  /*6e60*/  IMAD R156, R156, UR9, RZ ;  /* 0x000000099c9c7c24 */ /* 0x000fe2000f8e02ff */
[----:B------:R-:W-:Y:S01]  /*6e70*/  PRMT R147, RZ, 0x7610, R147 ;  /* 0x00007610ff937816 */ /* 0x000fe20000000093 */
[----:B------:R0:W5:Y:S01]  /*6e80*/  @!P0 LDG.E.U16 R146, desc[UR14][R112.64] ;  /* 0x0000000e70928981 */ /* 0x000162000c1e1500 */
[----:B------:R-:W-:Y:S01]  /*6e90*/  PRMT R148, RZ, 0x7610, R148 ;  /* 0x00007610ff947816 */ /* 0x000fe20000000094 */
[----:B------:R-:W-:Y:S01]  /*6ea0*/  ULDC UR9, c[0x0][0x238] ;  /* 0x00008e0000097ab9 */ /* 0x000fe20000000800 */
[----:B0-----:R-:W-:-:S05]  /*6eb0*/  IMAD.WIDE R112, R156, 0x2, R76 ;  /* 0x000000029c707825 */ /* 0x001fca00078e024c */
[----:B------:R0:W5:Y:S02]  /*6ec0*/  @!P1 LDG.E.U16 R165, desc[UR14][R112.64] ;  /* 0x0000000e70a59981 */ /* 0x000164000c1e1500 */
[----:B0-----:R-:W-:-:S04]  /*6ed0*/  LOP3.LUT R112, R0, 0x74, RZ, 0xfc, !PT ;  /* 0x0000007400707812 */ /* 0x001fc800078efcff */
[----:B------:R-:W-:Y:S02]  /*6ee0*/  ISETP.GE.AND P0, PT, R112, UR13, PT ;  /* 0x0000000d70007c0c */ /* 0x000fe4000bf06270 */
[----:B------:R-:W-:-:S04]  /*6ef0*/  LOP3.LUT R112, R0, 0x76, RZ, 0xfc, !PT ;  /* 0x0000007600707812 */ /* 0x000fc800078efcff */
[----:B------:R-:W-:Y:S01]  /*6f00*/  ISETP.GE.AND P1, PT, R112, UR13, PT ;  /* 0x0000000d70007c0c */ /* 0x000fe2000bf26270 */
[----:B------:R-:W-:-:S06]  /*6f10*/  IMAD.WIDE R112, R251, 0x2, R76 ;  /* 0x00000002fb707825 */ /* 0x000fcc00078e024c */
[----:B------:R0:W5:Y:S01]  /*6f20*/  @!P0 LDG.E.U16 R147, desc[UR14][R112.64] ;  /* 0x0000000e70938981 */ /* 0x000162000c1e1500 */
[----:B------:R-:W-:Y:S01]  /*6f30*/  LOP3.LUT R156, R0, 0x7a, RZ, 0xfc, !PT ;  /* 0x0000007a009c7812 */ /* 0x000fe200078efcff */
[----:B0-----:R-:W-:-:S05]  /*6f40*/  IMAD.WIDE R112, R252, 0x2, R76 ;  /* 0x00000002fc707825 */ /* 0x001fca00078e024c */
[----:B------:R0:W5:Y:S01]  /*6f50*/  @!P1 LDG.E.U16 R148, desc[UR14][R112.64] ;  /* 0x0000000e70949981 */ /* 0x000162000c1e1500 */
[----:B------:R-:W-:Y:S01]  /*6f60*/  IMAD R156, R156, UR9, RZ ;  /* 0x000000099c9c7c24 */ /* 0x000fe2000f8e02ff */
[----:B------:R-:W-:Y:S01]  /*6f70*/  PRMT R149, RZ, 0x7610, R149 ;  /* 0x00007610ff957816 */ /* 0x000fe20000000095 */
[----:B------:R-:W-:Y:S01]  /*6f80*/  ULDC UR9, c[0x0][0x238] ;  /* 0x00008e0000097ab9 */ /* 0x000fe20000000800 */
[----:B0-----:R-:W-:-:S04]  /*6f90*/  LOP3.LUT R112, R0, 0x7a, RZ, 0xfc, !PT ;  /* 0x0000007a00707812 */ /* 0x001fc800078efcff */
[----:B------:R-:W-:Y:S02]  /*6fa0*/  ISETP.GE.AND P0, PT, R112, UR13, PT ;  /* 0x0000000d70007c0c */ /* 0x000fe4000bf06270 */
[----:B------:R-:W-:-:S04]  /*6fb0*/  LOP3.LUT R112, R0, 0x7c, RZ, 0xfc, !PT ;  /* 0x0000007c00707812 */ /* 0x000fc800078efcff */
[----:B------:R-:W-:Y:S01]  /*6fc0*/  ISETP.GE.AND P1, PT, R112, UR13, PT ;  /* 0x0000000d70007c0c */ /* 0x000fe2000bf26270 */
[----:B------:R-:W-:Y:S02]  /*6fd0*/  IMAD.WIDE R112, R156, 0x2, R76 ;  /* 0x000000029c707825 */ /* 0x000fe400078e024c */
[----:B------:R-:W0:Y:S04]  /*6fe0*/  S2R R156, SR_TID.X ;  /* 0x00000000009c7919 */ /* 0x000e280000002100 */
[----:B------:R1:W5:Y:S01]  /*6ff0*/  @!P0 LDG.E.U16 R149, desc[UR14][R112.64] ;  /* 0x0000000e70958981 */ /* 0x000362000c1e1500 */
[----:B------:R-:W-:Y:S02]  /*7000*/  PRMT R150, RZ, 0x7610, R150 ;  /* 0x00007610ff967816 */ /* 0x000fe40000000096 */
[----:B-1----:R-:W-:-:S05]  /*7010*/  LOP3.LUT R113, R0, 0x7c, RZ, 0xfc, !PT ;  /* 0x0000007c00717812 */ /* 0x002fca00078efcff */
[----:B------:R-:W-:-:S04]  /*7020*/  IMAD R113, R113, UR9, RZ ;  /* 0x0000000971717c24 */ /* 0x000fc8000f8e02ff */
[----:B------:R-:W-:-:S05]  /*7030*/  IMAD.WIDE R112, R113, 0x2, R76 ;  /* 0x0000000271707825 */ /* 0x000fca00078e024c */
[----:B------:R1:W5:Y:S01]  /*7040*/  @!P1 LDG.E.U16 R150, desc[UR14][R112.64] ;  /* 0x0000000e70969981 */ /* 0x000362000c1e1500 */
[----:B0-----:R-:W-:-:S04]  /*7050*/  LOP3.LUT R156, R156, 0x7f, RZ, 0xc0, !PT ;  /* 0x0000007f9c9c7812 */ /* 0x001fc800078ec0ff */
[----:B------:R-:W-:Y:S02]  /*7060*/  ISETP.GE.AND P0, PT, R156, UR13, PT ;  /* 0x0000000d9c007c0c */ /* 0x000fe4000bf06270 */
[C---:B------:R-:W-:Y:S01]  /*7070*/  IADD3 RZ, P1, R9.reuse, R4, RZ ;  /* 0x0000000409ff7210 */ /* 0x040fe20007f3e0ff */
[----:B-1----:R-:W-:Y:S01]  /*7080*/  IMAD.IADD R112, R9, 0x1, R4 ;  /* 0x0000000109707824 */ /* 0x002fe200078e0204 */
[----:B------:R-:W-:-:S03]  /*7090*/  PRMT R151, RZ, 0x7610, R151 ;  /* 0x00007610ff977816 */ /* 0x000fc60000000097 */
[----:B------:R-:W-:Y:S01]  /*70a0*/  IMAD.X R113, R186, 0x1, R3, P1 ;  /* 0x00000001ba717824 */ /* 0x000fe200008e0603 */
[----:B------:R-:W-:Y:S01]  /*70b0*/  BAR.SYNC.DEFER_BLOCKING 0x0 ;  /* 0x0000000000007b1d */ /* 0x000fe20000010000 */
[C---:B------:R-:W-:Y:S02]  /*70c0*/  IADD3 RZ, P1, R8.reuse, R4, RZ ;  /* 0x0000000408ff7210 */ /* 0x040fe40007f3e0ff */
[----:B------:R-:W-:Y:S02]  /*70d0*/  PRMT R152, RZ, 0x7610, R152 ;  /* 0x00007610ff987816 */ /* 0x000fe40000000098 */
[----:B------:R-:W-:Y:S02]  /*70e0*/  PRMT R153, RZ, 0x7610, R153 ;  /* 0x00007610ff997816 */ /* 0x000fe40000000099 */
[----:B------:R-:W-:Y:S01]  /*70f0*/  PRMT R154, RZ, 0x7610, R154 ;  /* 0x00007610ff9a7816 */ /* 0x000fe2000000009a */
[----:B------:R0:W5:Y:S02]  /*7100*/  @!P0 LDG.E.U16 R151, desc[UR14][R112.64] ;  /* 0x0000000e70978981 */ /* 0x000164000c1e1500 */
[----:B0-----:R-:W-:-:S02]  /*7110*/  IMAD.IADD R112, R8, 0x1, R4 ;  /* 0x0000000108707824 */ /* 0x001fc400078e0204 */
[----:B------:R-:W-:Y:S01]  /*7120*/  IMAD.X R113, R184, 0x1, R3, P1 ;  /* 0x00000001b8717824 */ /* 0x000fe200008e0603 */
[----:B------:R-:W-:-:S04]  /*7130*/  IADD3 RZ, P1, R7, R4, RZ ;  /* 0x0000000407ff7210 */ /* 0x000fc80007f3e0ff */
[----:B------:R0:W5:Y:S02]  /*7140*/  @!P0 LDG.E.U16 R152, desc[UR14][R112.64] ;  /* 0x0000000e70988981 */ /* 0x000164000c1e1500 */
[----:B0-----:R-:W-:Y:S02]  /*7150*/  IMAD.IADD R112, R7, 0x1, R4 ;  /* 0x0000000107707824 */ /* 0x001fe400078e0204 */
[----:B------:R-:W-:Y:S01]  /*7160*/  IMAD.X R113, R185, 0x1, R3, P1 ;  /* 0x00000001b9717824 */ /* 0x000fe200008e0603 */
[----:B------:R-:W-:-:S04]  /*7170*/  IADD3 RZ, P1, R18, R4, RZ ;  /* 0x0000000412ff7210 */ /* 0x000fc80007f3e0ff */
[----:B------:R0:W5:Y:S01]  /*7180*/  @!P0 LDG.E.U16 R153, desc[UR14][R112.64] ;  /* 0x0000000e70998981 */ /* 0x000162000c1e1500 */
[----:B------:R-:W-:Y:S01]  /*7190*/  PRMT R155, RZ, 0x7610, R155 ;  /* 0x00007610ff9b7816 */ /* 0x000fe2000000009b */
[----:B0-----:R-:W-:Y:S02]  /*71a0*/  IMAD.IADD R112, R18, 0x1, R4 ;  /* 0x0000000112707824 */ /* 0x001fe400078e0204 */
[----:B------:R-:W-:Y:S01]  /*71b0*/  IMAD.X R113, R182, 0x1, R3, P1 ;  /* 0x00000001b6717824 */ /* 0x000fe200008e0603 */
[----:B------:R-:W-:-:S04]  /*71c0*/  IADD3 RZ, P1, R19, R4, RZ ;  /* 0x0000000413ff7210 */ /* 0x000fc80007f3e0ff */
[----:B------:R0:W5:Y:S01]  /*71d0*/  @!P0 LDG.E.U16 R154, desc[UR14][R112.64] ;  /* 0x0000000e709a8981 */ /* 0x000162000c1e1500 */
[----:B------:R-:W-:Y:S01]  /*71e0*/  SHF.R.S32.HI R156, RZ, 0x6, R169 ;  /* 0x00000006ff9c7819 */ /* 0x000fe200000114a9 */
[----:B0-----:R-:W-:Y:S02]  /*71f0*/  IMAD.IADD R112, R19, 0x1, R4 ;  /* 0x0000000113707824 */ /* 0x001fe400078e0204 */
[----:B------:R-:W-:-:S05]  /*7200*/  IMAD.X R113, R181, 0x1, R3, P1 ;  /* 0x00000001b5717824 */ /* 0x000fca00008e0603 */
[----:B------:R0:W5:Y:S01]  /*7210*/  @!P0 LDG.E.U16 R155, desc[UR14][R112.64] ;  /* 0x0000000e709b8981 */ /* 0x000162000c1e1500 */
[----:B------:R-:W-:Y:S02]  /*7220*/  SGXT R156, R156, 0x1 ;  /* 0x000000019c9c781a */ /* 0x000fe40000000200 */
[----:B------:R-:W-:Y:S01]  /*7230*/  IADD3 RZ, P1, R5, R4, RZ ;  /* 0x0000000405ff7210 */ /* 0x000fe20007f3e0ff */
[----:B0-----:R-:W-:Y:S01]  /*7240*/  IMAD.SHL.U32 R112, R169, 0x2, RZ ;  /* 0x00000002a9707824 */ /* 0x001fe200078e00ff */
[----:B------:R-:W-:-:S04]  /*7250*/  PRMT R157, RZ, 0x7610, R157 ;  /* 0x00007610ff9d7816 */ /* 0x000fc8000000009d */
[----:B------:R-:W-:Y:S01]  /*7260*/  LOP3.LUT R112, R112, 0x7e, RZ, 0xc0, !PT ;  /* 0x0000007e70707812 */ /* 0x000fe200078ec0ff */
[----:B------:R-:W-:Y:S01]  /*7270*/  IMAD.X R113, R183, 0x1, R3, P1 ;  /* 0x00000001b7717824 */ /* 0x000fe200008e0603 */
[----:B------:R-:W-:Y:S02]  /*7280*/  IADD3 RZ, P1, R20, R4, RZ ;  /* 0x0000000414ff7210 */ /* 0x000fe40007f3e0ff */
[----:B------:R-:W-:Y:S01]  /*7290*/  LOP3.LUT R156, R112, 0x90, R156, 0x78, !PT ;  /* 0x00000090709c7812 */ /* 0x000fe200078e789c */
[----:B------:R-:W-:-:S04]  /*72a0*/  IMAD.IADD R112, R5, 0x1, R4 ;  /* 0x0000000105707824 */ /* 0x000fc800078e0204 */
[----:B------:R0:W-:Y:S04]  /*72b0*/  STS.U16 [R156+UR12], R137 ;  /* 0x000000899c007988 */ /* 0x0001e8000800040c */
[----:B------:R1:W5:Y:S01]  /*72c0*/  @!P0 LDG.E.U16 R157, desc[UR14][R112.64] ;  /* 0x0000000e709d8981 */ /* 0x000362000c1e1500 */
[----:B0-----:R-:W-:Y:S01]  /*72d0*/  PRMT R137, RZ, 0x7610, R137 ;  /* 0x00007610ff897816 */ /* 0x001fe20000000089 */
[----:B-1----:R-:W-:Y:S02]  /*72e0*/  IMAD.IADD R112, R20, 0x1, R4 ;  /* 0x0000000114707824 */ /* 0x002fe400078e0204 */
[----:B------:R-:W-:Y:S01]  /*72f0*/  IMAD.X R113, R180, 0x1, R3, P1 ;  /* 0x00000001b4717824 */ /* 0x000fe200008e0603 */
[----:B------:R-:W-:Y:S01]  /*7300*/  IADD3 RZ, P1, R21, R4, RZ ;  /* 0x0000000415ff7210 */ /* 0x000fe20007f3e0ff */
[----:B------:R0:W-:Y:S04]  /*7310*/  STS.U16 [R156+UR12+0x400], R124 ;  /* 0x0004007c9c007988 */ /* 0x0001e8000800040c */
[----:B------:R1:W5:Y:S01]  /*7320*/  @!P0 LDG.E.U16 R137, desc[UR14][R112.64] ;  /* 0x0000000e70898981 */ /* 0x000362000c1e1500 */
[----:B0-----:R-:W-:-:S02]  /*7330*/  PRMT R124, RZ, 0x7610, R124 ;  /* 0x00007610ff7c7816 */ /* 0x001fc4000000007c */
[-C--:B-1----:R-:W-:Y:S01]  /*7340*/  IADD3 R112, R21, R4.reuse, RZ ;  /* 0x0000000415707210 */ /* 0x082fe20007ffe0ff */
[----:B------:R-:W-:Y:S01]  /*7350*/  IMAD.X R113, R179, 0x1, R3, P1 ;  /* 0x00000001b3717824 */ /* 0x000fe200008e0603 */
[CC--:B------:R-:W-:Y:S01]  /*7360*/  IADD3 RZ, P1, R22.reuse, R4.reuse, RZ ;  /* 0x0000000416ff7210 */ /* 0x0c0fe20007f3e0ff */
[----:B------:R0:W-:Y:S04]  /*7370*/  STS.U16 [R156+UR12+0x800], R123 ;  /* 0x0008007b9c007988 */ /* 0x0001e8000800040c */
[----:B------:R1:W5:Y:S01]  /*7380*/  @!P0 LDG.E.U16 R124, desc[UR14][R112.64] ;  /* 0x0000000e707c8981 */ /* 0x000362000c1e1500 */
[----:B0-----:R-:W-:Y:S01]  /*7390*/  PRMT R123, RZ, 0x7610, R123 ;  /* 0x00007610ff7b7816 */ /* 0x001fe2000000007b */
[----:B-1----:R-:W-:Y:S02]  /*73a0*/  IMAD.IADD R112, R22, 0x1, R4 ;  /* 0x0000000116707824 */ /* 0x002fe400078e0204 */
[----:B------:R-:W-:Y:S01]  /*73b0*/  IMAD.X R113, R178, 0x1, R3, P1 ;  /* 0x00000001b2717824 */ /* 0x000fe200008e0603 */
[C---:B------:R-:W-:Y:S01]  /*73c0*/  IADD3 RZ, P1, R23.reuse, R4, RZ ;  /* 0x0000000417ff7210 */ /* 0x040fe20007f3e0ff */
[----:B----4-:R0:W-:Y:S04]  /*73d0*/  STS.U16 [R156+UR12+0xc00], R122 ;  /* 0x000c007a9c007988 */ /* 0x0101e8000800040c */
[----:B------:R1:W4:Y:S01]  /*73e0*/  @!P0 LDG.E.U16 R123, desc[UR14][R112.64] ;  /* 0x0000000e707b8981 */ /* 0x000322000c1e1500 */
[----:B0-----:R-:W-:Y:S01]  /*73f0*/  PRMT R122, RZ, 0x7610, R122 ;  /* 0x00007610ff7a7816 */ /* 0x001fe2000000007a */
[----:B-1----:R-:W-:-:S02]  /*7400*/  IMAD.IADD R112, R23, 0x1, R4 ;  /* 0x0000000117707824 */ /* 0x002fc400078e0204 */
[----:B------:R-:W-:Y:S01]  /*7410*/  IMAD.X R113, R177, 0x1, R3, P1 ;  /* 0x00000001b1717824 */ /* 0x000fe200008e0603 */
[C---:B------:R-:W-:Y:S02]  /*7420*/  IADD3 RZ, P1, R56.reuse, R4, RZ ;  /* 0x0000000438ff7210 */ /* 0x040fe40007f3e0ff */
[----:B------:R-:W-:Y:S02]  /*7430*/  PRMT R159, RZ, 0x7610, R159 ;  /* 0x00007610ff9f7816 */ /* 0x000fe4000000009f */
[----:B------:R0:W4:Y:S04]  /*7440*/  @!P0 LDG.E.U16 R122, desc[UR14][R112.64] ;  /* 0x0000000e707a8981 */ /* 0x000128000c1e1500 */
[----:B------:R1:W-:Y:S01]  /*7450*/  STS.U16 [R156+UR12+0x1000], R111 ;  /* 0x0010006f9c007988 */ /* 0x0003e2000800040c */
[----:B0-----:R-:W-:-:S02]  /*7460*/  IMAD.IADD R112, R56, 0x1, R4 ;  /* 0x0000000138707824 */ /* 0x001fc400078e0204 */
[--C-:B------:R-:W-:Y:S01]  /*7470*/  IMAD.X R113, R176, 0x1, R3.reuse, P1 ;  /* 0x00000001b0717824 */ /* 0x100fe200008e0603 */
[CC--:B------:R-:W-:Y:S01]  /*7480*/  IADD3 RZ, P1, R57.reuse, R4.reuse, RZ ;  /* 0x0000000439ff7210 */ /* 0x0c0fe20007f3e0ff */
[----:B------:R0:W-:Y:S04]  /*7490*/  STS.U16 [R156+UR12+0x1400], R110 ;  /* 0x0014006e9c007988 */ /* 0x0001e8000800040c */
[----:B------:R3:W4:Y:S01]  /*74a0*/  @!P0 LDG.E.U16 R159, desc[UR14][R112.64] ;  /* 0x0000000e709f8981 */ /* 0x000722000c1e1500 */
[----:B-1----:R-:W-:Y:S01]  /*74b0*/  IMAD.X R111, R126, 0x1, R3, P1 ;  /* 0x000000017e6f7824 */ /* 0x002fe200008e0603 */
[----:B------:R-:W-:Y:S01]  /*74c0*/  IADD3 RZ, P1, R58, R4, RZ ;  /* 0x000000043aff7210 */ /* 0x000fe20007f3e0ff */
[----:B0-----:R-:W-:Y:S01]  /*74d0*/  IMAD.IADD R110, R57, 0x1, R4 ;  /* 0x00000001396e7824 */ /* 0x001fe200078e0204 */
[----:B---3--:R-:W-:-:S02]  /*74e0*/  PRMT R112, RZ, 0x7610, R112 ;  /* 0x00007610ff707816 */ /* 0x008fc40000000070 */
[----:B------:R-:W-:-:S04]  /*74f0*/  PRMT R113, RZ, 0x7610, R113 ;  /* 0x00007610ff717816 */ /* 0x000fc80000000071 */
[----:B------:R0:W3:Y:S04]  /*7500*/  @!P0 LDG.E.U16 R112, desc[UR14][R110.64] ;  /* 0x0000000e6e708981 */ /* 0x0000e8000c1e1500 */
[----:B------:R1:W-:Y:S01]  /*7510*/  STS.U16 [R156+UR12+0x1800], R109 ;  /* 0x0018006d9c007988 */ /* 0x0003e2000800040c */
[--C-:B0-----:R-:W-:Y:S02]  /*7520*/  IMAD.IADD R110, R58, 0x1, R4.reuse ;  /* 0x000000013a6e7824 */ /* 0x101fe400078e0204 */
[--C-:B------:R-:W-:Y:S01]  /*7530*/  IMAD.X R111, R175, 0x1, R3.reuse, P1 ;  /* 0x00000001af6f7824 */ /* 0x100fe200008e0603 */
[-C--:B------:R-:W-:Y:S01]  /*7540*/  IADD3 RZ, P1, R6, R4.reuse, RZ ;  /* 0x0000000406ff7210 */ /* 0x080fe20007f3e0ff */
[----:B------:R0:W-:Y:S04]  /*7550*/  STS.U16 [R156+UR12+0x1c00], R108 ;  /* 0x001c006c9c007988 */ /* 0x0001e8000800040c */
[----:B------:R2:W4:Y:S01]  /*7560*/  @!P0 LDG.E.U16 R113, desc[UR14][R110.64] ;  /* 0x0000000e6e718981 */ /* 0x000522000c1e1500 */
[----:B-1----:R-:W-:Y:S01]  /*7570*/  IMAD.X R109, R174, 0x1, R3, P1 ;  /* 0x00000001ae6d7824 */ /* 0x002fe200008e0603 */
[C---:B------:R-:W-:Y:S01]  /*7580*/  IADD3 RZ, P1, R17.reuse, R4, RZ ;  /* 0x0000000411ff7210 */ /* 0x040fe20007f3e0ff */
[----:B0-----:R-:W-:Y:S01]  /*7590*/  IMAD.IADD R108, R6, 0x1, R4 ;  /* 0x00000001066c7824 */ /* 0x001fe200078e0204 */
[----:B--2---:R-:W-:Y:S01]  /*75a0*/  PRMT R110, RZ, 0x7610, R110 ;  /* 0x00007610ff6e7816 */ /* 0x004fe2000000006e */
[----:B------:R0:W-:Y:S05]  /*75b0*/  STS.U16 [R156+UR12+0x2000], R107 ;  /* 0x0020006b9c007988 */ /* 0x0001ea000800040c */
[----:B------:R1:W2:Y:S01]  /*75c0*/  @!P0 LDG.E.U16 R110, desc[UR14][R108.64] ;  /* 0x0000000e6c6e8981 */ /* 0x0002a2000c1e1500 */
[----:B0-----:R-:W-:Y:S01]  /*75d0*/  PRMT R107, RZ, 0x7610, R107 ;  /* 0x00007610ff6b7816 */ /* 0x001fe2000000006b */
[----:B-1----:R-:W-:-:S02]  /*75e0*/  IMAD.IADD R108, R17, 0x1, R4 ;  /* 0x00000001116c7824 */ /* 0x002fc400078e0204 */
[----:B------:R-:W-:Y:S01]  /*75f0*/  IMAD.X R109, R128, 0x1, R3, P1 ;  /* 0x00000001806d7824 */ /* 0x000fe200008e0603 */
[C---:B------:R-:W-:Y:S02]  /*7600*/  IADD3 RZ, P1, R16.reuse, R4, RZ ;  /* 0x0000000410ff7210 */ /* 0x040fe40007f3e0ff */
[----:B------:R-:W-:Y:S02]  /*7610*/  PRMT R111, RZ, 0x7610, R111 ;  /* 0x00007610ff6f7816 */ /* 0x000fe4000000006f */
[----:B------:R0:W3:Y:S04]  /*7620*/  @!P0 LDG.E.U16 R107, desc[UR14][R108.64] ;  /* 0x0000000e6c6b8981 */ /* 0x0000e8000c1e1500 */
[----:B------:R1:W-:Y:S01]  /*7630*/  STS.U16 [R156+UR12+0x2400], R127 ;  /* 0x0024007f9c007988 */ /* 0x0003e2000800040c */
[----:B0-----:R-:W-:-:S02]  /*7640*/  IMAD.IADD R108, R16, 0x1, R4 ;  /* 0x00000001106c7824 */ /* 0x001fc400078e0204 */
[----:B------:R-:W-:Y:S01]  /*7650*/  IMAD.X R109, R173, 0x1, R3, P1 ;  /* 0x00000001ad6d7824 */ /* 0x000fe200008e0603 */
[C---:B------:R-:W-:Y:S02]  /*7660*/  IADD3 RZ, P1, R15.reuse, R4, RZ ;  /* 0x000000040fff7210 */ /* 0x040fe40007f3e0ff */
[----:B-1----:R-:W-:Y:S02]  /*7670*/  PRMT R127, RZ, 0x7610, R127 ;  /* 0x00007610ff7f7816 */ /* 0x002fe4000000007f */
[----:B------:R0:W3:Y:S04]  /*7680*/  @!P0 LDG.E.U16 R111, desc[UR14][R108.64] ;  /* 0x0000000e6c6f8981 */ /* 0x0000e8000c1e1500 */
[----:B------:R1:W-:Y:S01]  /*7690*/  STS.U16 [R156+UR12+0x2800], R129 ;  /* 0x002800819c007988 */ /* 0x0003e2000800040c */
[----:B0-----:R-:W-:-:S02]  /*76a0*/  IMAD.IADD R108, R15, 0x1, R4 ;  /* 0x000000010f6c7824 */ /* 0x001fc400078e0204 */
[----:B------:R-:W-:Y:S01]  /*76b0*/  IMAD.X R109, R130, 0x1, R3, P1 ;  /* 0x00000001826d7824 */ /* 0x000fe200008e0603 */
[CC--:B------:R-:W-:Y:S02]  /*76c0*/  IADD3 RZ, P1, R14.reuse, R4.reuse, RZ ;  /* 0x000000040eff7210 */ /* 0x0c0fe40007f3e0ff */
[----:B-1----:R-:W-:Y:S02]  /*76d0*/  PRMT R129, RZ, 0x7610, R129 ;  /* 0x00007610ff817816 */ /* 0x002fe40000000081 */
[----:B------:R0:W3:Y:S04]  /*76e0*/  @!P0 LDG.E.U16 R127, desc[UR14][R108.64] ;  /* 0x0000000e6c7f8981 */ /* 0x0000e8000c1e1500 */
[----:B------:R1:W-:Y:S01]  /*76f0*/  STS.U16 [R156+UR12+0x2c00], R158 ;  /* 0x002c009e9c007988 */ /* 0x0003e2000800040c */
[-C--:B0-----:R-:W-:Y:S01]  /*7700*/  IADD3 R108, R14, R4.reuse, RZ ;  /* 0x000000040e6c7210 */ /* 0x081fe20007ffe0ff */
[----:B------:R-:W-:Y:S01]  /*7710*/  IMAD.X R109, R172, 0x1, R3, P1 ;  /* 0x00000001ac6d7824 */ /* 0x000fe200008e0603 */
[----:B------:R-:W-:-:S02]  /*7720*/  IADD3 RZ, P1, R13, R4, RZ ;  /* 0x000000040dff7210 */ /* 0x000fc40007f3e0ff */
[----:B-1----:R-:W-:Y:S02]  /*7730*/  PRMT R158, RZ, 0x7610, R158 ;  /* 0x00007610ff9e7816 */ /* 0x002fe4000000009e */
[----:B------:R0:W3:Y:S04]  /*7740*/  @!P0 LDG.E.U16 R129, desc[UR14][R108.64] ;  /* 0x0000000e6c818981 */ /* 0x0000e8000c1e1500 */
[----:B------:R1:W-:Y:S01]  /*7750*/  STS.U16 [R156+UR12+0x3000], R160 ;  /* 0x003000a09c007988 */ /* 0x0003e2000800040c */
[----:B0-----:R-:W-:Y:S02]  /*7760*/  IMAD.IADD R108, R13, 0x1, R4 ;  /* 0x000000010d6c7824 */ /* 0x001fe400078e0204 */
[----:B------:R-:W-:Y:S01]  /*7770*/  IMAD.X R109, R132, 0x1, R3, P1 ;  /* 0x00000001846d7824 */ /* 0x000fe200008e0603 */
[----:B------:R-:W-:-:S02]  /*7780*/  IADD3 RZ, P1, R12, R4, RZ ;  /* 0x000000040cff7210 */ /* 0x000fc40007f3e0ff */
[----:B-1----:R-:W-:Y:S02]  /*7790*/  PRMT R160, RZ, 0x7610, R160 ;  /* 0x00007610ffa07816 */ /* 0x002fe400000000a0 */
[----:B------:R0:W3:Y:S04]  /*77a0*/  @!P0 LDG.E.U16 R158, desc[UR14][R108.64] ;  /* 0x0000000e6c9e8981 */ /* 0x0000e8000c1e1500 */
[----:B-----5:R1:W-:Y:S01]  /*77b0*/  STS.U16 [R156+UR12+0x3400], R161 ;  /* 0x003400a19c007988 */ /* 0x0203e2000800040c */
[----:B0-----:R-:W-:Y:S02]  /*77c0*/  IMAD.IADD R108, R12, 0x1, R4 ;  /* 0x000000010c6c7824 */ /* 0x001fe400078e0204 */
[----:B------:R-:W-:Y:S01]  /*77d0*/  IMAD.X R109, R171, 0x1, R3, P1 ;  /* 0x00000001ab6d7824 */ /* 0x000fe200008e0603 */
[----:B------:R-:W-:-:S02]  /*77e0*/  IADD3 RZ, P1, R11, R4, RZ ;  /* 0x000000040bff7210 */ /* 0x000fc40007f3e0ff */
[----:B-1----:R-:W-:Y:S02]  /*77f0*/  PRMT R161, RZ, 0x7610, R161 ;  /* 0x00007610ffa17816 */ /* 0x002fe400000000a1 */
[----:B------:R0:W5:Y:S04]  /*7800*/  @!P0 LDG.E.U16 R160, desc[UR14][R108.64] ;  /* 0x0000000e6ca08981 */ /* 0x000168000c1e1500 */
[----:B------:R1:W-:Y:S01]  /*7810*/  STS.U16 [R156+UR12+0x3c00], R165 ;  /* 0x003c00a59c007988 */ /* 0x0003e2000800040c */
[----:B0-----:R-:W-:Y:S02]  /*7820*/  IMAD.IADD R108, R11, 0x1, R4 ;  /* 0x000000010b6c7824 */ /* 0x001fe400078e0204 */
[----:B------:R-:W-:Y:S01]  /*7830*/  IMAD.X R109, R134, 0x1, R3, P1 ;  /* 0x00000001866d7824 */ /* 0x000fe200008e0603 */
[----:B------:R-:W-:-:S02]  /*7840*/  IADD3 RZ, P1, R10, R4, RZ ;  /* 0x000000040aff7210 */ /* 0x000fc40007f3e0ff */
[----:B-1----:R-:W-:Y:S01]  /*7850*/  LOP3.LUT R165, R156, 0x20, RZ, 0x3c, !PT ;  /* 0x000000209ca57812 */ /* 0x002fe200078e3cff */
[----:B------:R0:W-:Y:S04]  /*7860*/  STS.U16 [R156+UR12+0x3800], R163 ;  /* 0x003800a39c007988 */ /* 0x0001e8000800040c */
[----:B------:R1:W2:Y:S04]  /*7870*/  @!P0 LDG.E.U16 R161, desc[UR14][R108.64] ;  /* 0x0000000e6ca18981 */ /* 0x0002a8000c1e1500 */
[----:B------:R1:W-:Y:S01]  /*7880*/  STS.U16 [R165+UR12+0x500], R100 ;  /* 0x00050064a5007988 */ /* 0x0003e2000800040c */
[----:B0-----:R-:W-:Y:S01]  /*7890*/  PRMT R163, RZ, 0x7610, R163 ;  /* 0x00007610ffa37816 */ /* 0x001fe200000000a3 */
[----:B-1----:R-:W-:-:S02]  /*78a0*/  IMAD.IADD R108, R10, 0x1, R4 ;  /* 0x000000010a6c7824 */ /* 0x002fc400078e0204 */
[--C-:B------:R-:W-:Y:S01]  /*78b0*/  IMAD.X R109, R170, 0x1, R3.reuse, P1 ;  /* 0x00000001aa6d7824 */ /* 0x100fe200008e0603 */
[----:B------:R-:W-:Y:S01]  /*78c0*/  IADD3 R100, P1, R187, R4, RZ ;  /* 0x00000004bb647210 */ /* 0x000fe20007f3e0ff */
[----:B------:R0:W-:Y:S04]  /*78d0*/  STS.U16 [R165+UR12+0x100], R101 ;  /* 0x00010065a5007988 */ /* 0x0001e8000800040c */
[----:B------:R1:W3:Y:S01]  /*78e0*/  @!P0 LDG.E.U16 R163, desc[UR14][R108.64] ;  /* 0x0000000e6ca38981 */ /* 0x0002e2000c1e1500 */
[----:B0-----:R-:W-:Y:S01]  /*78f0*/  IMAD.X R101, R162, 0x1, R3, P1 ;  /* 0x00000001a2657824 */ /* 0x001fe200008e0603 */
[----:B-1----:R-:W-:Y:S02]  /*7900*/  PRMT R108, RZ, 0x7610, R108 ;  /* 0x00007610ff6c7816 */ /* 0x002fe4000000006c */
[----:B------:R0:W-:Y:S04]  /*7910*/  STS.U16 [R165+UR12+0x900], R81 ;  /* 0x00090051a5007988 */ /* 0x0001e8000800040c */
[----:B------:R1:W5:Y:S01]  /*7920*/  @!P0 LDG.E.U16 R108, desc[UR14][R100.64] ;  /* 0x0000000e646c8981 */ /* 0x000362000c1e1500 */
[----:B0-----:R-:W-:-:S02]  /*7930*/  PRMT R81, RZ, 0x7610, R81 ;  /* 0x00007610ff517816 */ /* 0x001fc40000000051 */
[----:B-1----:R-:W-:-:S05]  /*7940*/  IADD3 R100, P1, R235, R4, RZ ;  /* 0x00000004eb647210 */ /* 0x002fca0007f3e0ff */
[----:B------:R-:W-:Y:S01]  /*7950*/  IMAD.X R101, R211, 0x1, R3, P1 ;  /* 0x00000001d3657824 */ /* 0x000fe200008e0603 */
[----:B------:R0:W-:Y:S04]  /*7960*/  STS.U16 [R165+UR12+0xd00], R85 ;  /* 0x000d0055a5007988 */ /* 0x0001e8000800040c */
[----:B------:R1:W4:Y:S01]  /*7970*/  @!P0 LDG.E.U16 R81, desc[UR14][R100.64] ;  /* 0x0000000e64518981 */ /* 0x000322000c1e1500 */
[----:B0-----:R-:W-:Y:S02]  /*7980*/  PRMT R85, RZ, 0x7610, R85 ;  /* 0x00007610ff557816 */ /* 0x001fe40000000055 */
[----:B-1----:R-:W-:-:S05]  /*7990*/  IADD3 R100, P1, R240, R4, RZ ;  /* 0x00000004f0647210 */ /* 0x002fca0007f3e0ff */
[----:B------:R-:W-:-:S05]  /*79a0*/  IMAD.X R101, R219, 0x1, R3, P1 ;  /* 0x00000001db657824 */ /* 0x000fca00008e0603 */
[----:B------:R0:W3:Y:S01]  /*79b0*/  @!P0 LDG.E.U16 R85, desc[UR14][R100.64] ;  /* 0x0000000e64558981 */ /* 0x0000e2000c1e1500 */
[----:B------:R-:W-:Y:S02]  /*79c0*/  PRMT R109, RZ, 0x7610, R109 ;  /* 0x00007610ff6d7816 */ /* 0x000fe4000000006d */
[----:B0-----:R-:W-:-:S05]  /*79d0*/  IADD3 R100, P1, R227, R4, RZ ;  /* 0x00000004e3647210 */ /* 0x001fca0007f3e0ff */
[----:B------:R-:W-:Y:S01]  /*79e0*/  IMAD.X R101, R86, 0x1, R3, P1 ;  /* 0x0000000156657824 */ /* 0x000fe200008e0603 */
[----:B------:R0:W-:Y:S04]  /*79f0*/  STS.U16 [R165+UR12+0x1500], R95 ;  /* 0x0015005fa5007988 */ /* 0x0001e8000800040c */
[----:B------:R1:W5:Y:S04]  /*7a00*/  @!P0 LDG.E.U16 R109, desc[UR14][R100.64] ;  /* 0x0000000e646d8981 */ /* 0x000368000c1e1500 */
[----:B------:R1:W-:Y:S01]  /*7a10*/  STS.U16 [R165+UR12+0x1100], R96 ;  /* 0x00110060a5007988 */ /* 0x0003e2000800040c */
[----:B0-----:R-:W-:-:S02]  /*7a20*/  PRMT R95, RZ, 0x7610, R95 ;  /* 0x00007610ff5f7816 */ /* 0x001fc4000000005f */
[----:B-1----:R-:W-:-:S05]  /*7a30*/  IADD3 R100, P1, R201, R4, RZ ;  /* 0x00000004c9647210 */ /* 0x002fca0007f3e0ff */
[--C-:B------:R-:W-:Y:S01]  /*7a40*/  IMAD.X R101, R72, 0x1, R3.reuse, P1 ;  /* 0x0000000148657824 */ /* 0x100fe200008e0603 */
[----:B------:R-:W-:Y:S01]  /*7a50*/  IADD3 R96, P1, R193, R4, RZ ;  /* 0x00000004c1607210 */ /* 0x000fe20007f3e0ff */
[----:B------:R0:W-:Y:S04]  /*7a60*/  STS.U16 [R165+UR12+0x1900], R97 ;  /* 0x00190061a5007988 */ /* 0x0001e8000800040c */
[----:B------:R1:W5:Y:S01]  /*7a70*/  @!P0 LDG.E.U16 R95, desc[UR14][R100.64] ;  /* 0x0000000e645f8981 */ /* 0x000362000c1e1500 */
[----:B0-----:R-:W-:Y:S01]  /*7a80*/  IMAD.X R97, R64, 0x1, R3, P1 ;  /* 0x0000000140617824 */ /* 0x001fe200008e0603 */
[----:B-1----:R-:W-:Y:S02]  /*7a90*/  PRMT R100, RZ, 0x7610, R100 ;  /* 0x00007610ff647816 */ /* 0x002fe40000000064 */
[----:B------:R0:W-:Y:S04]  /*7aa0*/  STS.U16 [R165+UR12+0x1d00], R83 ;  /* 0x001d0053a5007988 */ /* 0x0001e8000800040c */
[----:B------:R1:W5:Y:S01]  /*7ab0*/  @!P0 LDG.E.U16 R100, desc[UR14][R96.64] ;  /* 0x0000000e60648981 */ /* 0x000362000c1e1500 */
[----:B0-----:R-:W-:-:S02]  /*7ac0*/  PRMT R83, RZ, 0x7610, R83 ;  /* 0x00007610ff537816 */ /* 0x001fc40000000053 */
[----:B-1----:R-:W-:-:S05]  /*7ad0*/  IADD3 R96, P1, R243, R4, RZ ;  /* 0x00000004f3607210 */ /* 0x002fca0007f3e0ff */
[----:B------:R-:W-:-:S05]  /*7ae0*/  IMAD.X R97, R218, 0x1, R3, P1 ;  /* 0x00000001da617824 */ /* 0x000fca00008e0603 */
[----:B------:R0:W5:Y:S01]  /*7af0*/  @!P0 LDG.E.U16 R83, desc[UR14][R96.64] ;  /* 0x0000000e60538981 */ /* 0x000162000c1e1500 */
[----:B------:R-:W-:Y:S02]  /*7b00*/  PRMT R101, RZ, 0x7610, R101 ;  /* 0x00007610ff657816 */ /* 0x000fe40000000065 */
[----:B0-----:R-:W-:-:S05]  /*7b10*/  IADD3 R96, P1, R234, R4, RZ ;  /* 0x00000004ea607210 */ /* 0x001fca0007f3e0ff */
[----:B------:R-:W-:Y:S01]  /*7b20*/  IMAD.X R97, R210, 0x1, R3, P1 ;  /* 0x00000001d2617824 */ /* 0x000fe200008e0603 */
[----:B------:R0:W-:Y:S04]  /*7b30*/  STS.U16 [R165+UR12+0x2500], R125 ;  /* 0x0025007da5007988 */ /* 0x0001e8000800040c */
[----:B------:R1:W5:Y:S01]  /*7b40*/  @!P0 LDG.E.U16 R101, desc[UR14][R96.64] ;  /* 0x0000000e60658981 */ /* 0x000362000c1e1500 */
[----:B0-----:R-:W-:Y:S02]  /*7b50*/  PRMT R125, RZ, 0x7610, R125 ;  /* 0x00007610ff7d7816 */ /* 0x001fe4000000007d */
[----:B-1----:R-:W-:-:S05]  /*7b60*/  IADD3 R96, P1, R226, R4, RZ ;  /* 0x00000004e2607210 */ /* 0x002fca0007f3e0ff */
        /* <DEDUP_REMOVED lines=9> */
[----:B-1----:R-:W-:-:S04]  /*7c00*/  IADD3 R96, P1, R192, R4, RZ ;  /* 0x00000004c0607210 */ /* 0x002fc80007f3e0ff */
[----:B------:R-:W-:Y:S01]  /*7c10*/  IADD3.X R97, R63, R3, RZ, P1, !PT ;  /* 0x000000033f617210 */ /* 0x000fe20000ffe4ff */
        /* <DEDUP_REMOVED lines=25> */
[----:B------:R-:W-:-:S04]  /*7db0*/  LOP3.LUT R92, R156, 0x40, RZ, 0x3c, !PT ;  /* 0x000000409c5c7812 */ /* 0x000fc800078e3cff */
[----:B------:R0:W5:Y:S04]  /*7dc0*/  @!P0 LDG.E.U16 R165, desc[UR14][R96.64] ;  /* 0x0000000e60a58981 */ /* 0x000168000c1e1500 */
[----:B------:R1:W-:Y:S01]  /*7dd0*/  STS.U16 [R92+UR12+0x600], R98 ;  /* 0x000600625c007988 */ /* 0x0003e2000800040c */
[----:B0-----:R-:W-:Y:S02]  /*7de0*/  IADD3 R96, P1, R191, R4, RZ ;  /* 0x00000004bf607210 */ /* 0x001fe40007f3e0ff */
[----:B-1----:R-:W-:-:S03]  /*7df0*/  PRMT R98, RZ, 0x7610, R98 ;  /* 0x00007610ff627816 */ /* 0x002fc60000000062 */
        /* <DEDUP_REMOVED lines=70> */
[----:B------:R-:W-:-:S05]  /*8260*/  IADD3.X R97, R75, R3, RZ, P1, !PT ;  /* 0x000000034b617210 */ /* 0x000fca0000ffe4ff */
[----:B------:R0:W5:Y:S01]  /*8270*/  @!P0 LDG.E.U16 R150, desc[UR14][R96.64] ;  /* 0x0000000e60968981 */ /* 0x000162000c1e1500 */
[----:B------:R-:W-:Y:S02]  /*8280*/  PRMT R167, RZ, 0x7610, R167 ;  /* 0x00007610ffa77816 */ /* 0x000fe400000000a7 */
[----:B------:R-:W-:Y:S01]  /*8290*/  LOP3.LUT R156, R156, 0x60, RZ, 0x3c, !PT ;  /* 0x000000609c9c7812 */ /* 0x000fe200078e3cff */
[----:B------:R1:W-:Y:S01]  /*82a0*/  STS.U16 [R92+UR12+0x200], R88 ;  /* 0x000200585c007988 */ /* 0x0003e2000800040c */
[----:B0-----:R-:W-:-:S05]  /*82b0*/  IADD3 R96, P1, R196, R4, RZ ;  /* 0x00000004c4607210 */ /* 0x001fca0007f3e0ff */
[--C-:B------:R-:W-:Y:S01]  /*82c0*/  IMAD.X R97, R67, 0x1, R3.reuse, P1 ;  /* 0x0000000143617824 */ /* 0x100fe200008e0603 */
[----:B-1----:R-:W-:Y:S01]  /*82d0*/  IADD3 R92, P1, R166, R4, RZ ;  /* 0x00000004a65c7210 */ /* 0x002fe20007f3e0ff */
        /* <DEDUP_REMOVED lines=12> */
[----:B------:R-:W-:-:S05]  /*83a0*/  IMAD.X R93, R205, 0x1, R3, P1 ;  /* 0x00000001cd5d7824 */ /* 0x000fca00008e0603 */
[----:B------:R0:W5:Y:S01]  /*83b0*/  @!P0 LDG.E.U16 R97, desc[UR14][R92.64] ;  /* 0x0000000e5c618981 */ /* 0x000162000c1e1500 */
[----:B------:R-:W-:-:S03]  /*83c0*/  PRMT R168, RZ, 0x7610, R168 ;  /* 0x00007610ffa87816 */ /* 0x000fc600000000a8 */
[----:B------:R1:W-:Y:S01]  /*83d0*/  STS.U16 [R156+UR12+0x1300], R90 ;  /* 0x0013005a9c007988 */ /* 0x0003e2000800040c */
[----:B0-----:R-:W-:-:S05]  /*83e0*/  IADD3 R92, P1, R203, R4, RZ ;  /* 0x00000004cb5c7210 */ /* 0x001fca0007f3e0ff */
[--C-:B------:R-:W-:Y:S01]  /*83f0*/  IMAD.X R93, R74, 0x1, R3.reuse, P1 ;  /* 0x000000014a5d7824 */ /* 0x100fe200008e0603 */
[-C--:B-1----:R-:W-:Y:S01]  /*8400*/  IADD3 R90, P1, R195, R4.reuse, RZ ;  /* 0x00000004c35a7210 */ /* 0x082fe20007f3e0ff */
[----:B------:R0:W-:Y:S04]  /*8410*/  STS.U16 [R156+UR12+0xb00], R91 ;  /* 0x000b005b9c007988 */ /* 0x0001e8000800040c */
[----:B------:R1:W5:Y:S01]  /*8420*/  @!P0 LDG.E.U16 R168, desc[UR14][R92.64] ;  /* 0x0000000e5ca88981 */ /* 0x000362000c1e1500 */
[--C-:B0-----:R-:W-:Y:S01]  /*8430*/  IMAD.X R91, R66, 0x1, R3.reuse, P1 ;  /* 0x00000001425b7824 */ /* 0x101fe200008e0603 */
[----:B------:R-:W-:Y:S02]  /*8440*/  IADD3 R88, P1, R188, R4, RZ ;  /* 0x00000004bc587210 */ /* 0x000fe40007f3e0ff */
[----:B-1----:R-:W-:Y:S01]  /*8450*/  PRMT R92, RZ, 0x7610, R92 ;  /* 0x00007610ff5c7816 */ /* 0x002fe2000000005c */
[----:B------:R0:W-:Y:S05]  /*8460*/  STS.U16 [R156+UR12+0x1700], R89 ;  /* 0x001700599c007988 */ /* 0x0001ea000800040c */
[----:B------:R1:W5:Y:S01]  /*8470*/  @!P0 LDG.E.U16 R92, desc[UR14][R90.64] ;  /* 0x0000000e5a5c8981 */ /* 0x000362000c1e1500 */
[----:B0-----:R-:W-:Y:S01]  /*8480*/  IMAD.X R89, R164, 0x1, R3, P1 ;  /* 0x00000001a4597824 */ /* 0x001fe200008e0603 */
[----:B-1----:R-:W-:-:S02]  /*8490*/  PRMT R90, RZ, 0x7610, R90 ;  /* 0x00007610ff5a7816 */ /* 0x002fc4000000005a */
[----:B------:R0:W-:Y:S04]  /*84a0*/  STS.U16 [R156+UR12+0x1b00], R87 ;  /* 0x001b00579c007988 */ /* 0x0001e8000800040c */
[----:B------:R1:W5:Y:S01]  /*84b0*/  @!P0 LDG.E.U16 R90, desc[UR14][R88.64] ;  /* 0x0000000e585a8981 */ /* 0x000362000c1e1500 */
[----:B0-----:R-:W-:Y:S02]  /*84c0*/  PRMT R87, RZ, 0x7610, R87 ;  /* 0x00007610ff577816 */ /* 0x001fe40000000057 */
[-C--:B-1----:R-:W-:Y:S01]  /*84d0*/  IADD3 R88, P1, R236, R4.reuse, RZ ;  /* 0x00000004ec587210 */ /* 0x082fe20007f3e0ff */
[----:B------:R0:W-:Y:S04]  /*84e0*/  STS.U16 [R156+UR12+0xf00], R78 ;  /* 0x000f004e9c007988 */ /* 0x0001e8000800040c */
[----:B------:R-:W-:Y:S01]  /*84f0*/  IMAD.X R89, R212, 0x1, R3, P1 ;  /* 0x00000001d4597824 */ /* 0x000fe200008e0603 */
[----:B------:R1:W-:Y:S04]  /*8500*/  STS.U16 [R156+UR12+0x1f00], R79 ;  /* 0x001f004f9c007988 */ /* 0x0003e8000800040c */
[----:B------:R2:W5:Y:S01]  /*8510*/  @!P0 LDG.E.U16 R87, desc[UR14][R88.64] ;  /* 0x0000000e58578981 */ /* 0x000562000c1e1500 */
[----:B0-----:R-:W-:-:S05]  /*8520*/  IADD3 R78, P1, R228, R4, RZ ;  /* 0x00000004e44e7210 */ /* 0x001fca0007f3e0ff */
[----:B-1----:R-:W-:Y:S01]  /*8530*/  IMAD.X R79, R204, 0x1, R3, P1 ;  /* 0x00000001cc4f7824 */ /* 0x002fe200008e0603 */
[----:B--2---:R-:W-:-:S06]  /*8540*/  PRMT R88, RZ, 0x7610, R88 ;  /* 0x00007610ff587816 */ /* 0x004fcc0000000058 */
[----:B------:R0:W2:Y:S01]  /*8550*/  @!P0 LDG.E.U16 R88, desc[UR14][R78.64] ;  /* 0x0000000e4e588981 */ /* 0x0000a2000c1e1500 */
[----:B------:R-:W-:Y:S02]  /*8560*/  PRMT R89, RZ, 0x7610, R89 ;  /* 0x00007610ff597816 */ /* 0x000fe40000000059 */
[----:B0-----:R-:W-:-:S05]  /*8570*/  IADD3 R78, P1, R202, R4, RZ ;  /* 0x00000004ca4e7210 */ /* 0x001fca0007f3e0ff */
[----:B------:R-:W-:-:S05]  /*8580*/  IMAD.X R79, R73, 0x1, R3, P1 ;  /* 0x00000001494f7824 */ /* 0x000fca00008e0603 */
[----:B------:R0:W2:Y:S01]  /*8590*/  @!P0 LDG.E.U16 R89, desc[UR14][R78.64] ;  /* 0x0000000e4e598981 */ /* 0x0000a2000c1e1500 */
[----:B------:R-:W-:Y:S02]  /*85a0*/  PRMT R91, RZ, 0x7610, R91 ;  /* 0x00007610ff5b7816 */ /* 0x000fe4000000005b */
[----:B0-----:R-:W-:-:S05]  /*85b0*/  IADD3 R78, P1, R194, R4, RZ ;  /* 0x00000004c24e7210 */ /* 0x001fca0007f3e0ff */
[----:B------:R-:W-:-:S05]  /*85c0*/  IMAD.X R79, R65, 0x1, R3, P1 ;  /* 0x00000001414f7824 */ /* 0x000fca00008e0603 */
[----:B------:R0:W2:Y:S02]  /*85d0*/  @!P0 LDG.E.U16 R91, desc[UR14][R78.64] ;  /* 0x0000000e4e5b8981 */ /* 0x0000a4000c1e1500 */
[C---:B0-----:R-:W-:Y:S01]  /*85e0*/  IMAD.SHL.U32 R78, R169.reuse, 0x2, RZ ;  /* 0x00000002a94e7824 */ /* 0x041fe200078e00ff */
[----:B------:R-:W-:-:S04]  /*85f0*/  LOP3.LUT R79, R169, 0x40, RZ, 0xc0, !PT ;  /* 0x00000040a94f7812 */ /* 0x000fc800078ec0ff */
[----:B------:R-:W-:Y:S01]  /*8600*/  LOP3.LUT R78, R78, 0x7e, RZ, 0xc0, !PT ;  /* 0x0000007e4e4e7812 */ /* 0x000fe200078ec0ff */
[----:B------:R-:W-:Y:S04]  /*8610*/  STS.U16 [R156+UR12+0x2300], R120 ;  /* 0x002300789c007988 */ /* 0x000fe8000800040c */
[----:B------:R-:W-:Y:S01]  /*8620*/  IMAD R78, R79, 0x80, R78 ;  /* 0x000000804f4e7824 */ /* 0x000fe200078e024e */
[----:B------:R-:W-:Y:S04]  /*8630*/  STS.U16 [R156+UR12+0x2700], R118 ;  /* 0x002700769c007988 */ /* 0x000fe8000800040c */
[----:B------:R-:W-:Y:S01]  /*8640*/  STS.U16 [R156+UR12+0x2b00], R131 ;  /* 0x002b00839c007988 */ /* 0x000fe2000800040c */
[----:B------:R-:W-:-:S03]  /*8650*/  LOP3.LUT R79, R78, 0x10, RZ, 0x3c, !PT ;  /* 0x000000104e4f7812 */ /* 0x000fc600078e3cff */
[----:B------:R-:W-:Y:S04]  /*8660*/  STS.U16 [R156+UR12+0x2f00], R139 ;  /* 0x002f008b9c007988 */ /* 0x000fe8000800040c */
[----:B------:R-:W-:Y:S04]  /*8670*/  STS.U16 [R156+UR12+0x3300], R143 ;  /* 0x0033008f9c007988 */ /* 0x000fe8000800040c */
[----:B------:R-:W-:Y:S04]  /*8680*/  STS.U16 [R156+UR12+0x3700], R115 ;  /* 0x003700739c007988 */ /* 0x000fe8000800040c */
[----:B------:R-:W-:Y:S04]  /*8690*/  STS.U16 [R156+UR12+0x3b00], R148 ;  /* 0x003b00949c007988 */ /* 0x000fe8000800040c */
[----:B------:R-:W-:Y:S04]  /*86a0*/  STS.U16 [R156+UR12+0x3f00], R114 ;  /* 0x003f00729c007988 */ /* 0x000fe8000800040c */
[----:B----4-:R0:W-:Y:S04]  /*86b0*/  STS.U16 [R78+UR12+0x4400], R81 ;  /* 0x004400514e007988 */ /* 0x0101e8000800040c */
[----:B------:R-:W-:Y:S01]  /*86c0*/  STS.U16 [R78+UR12+0x4c00], R155 ;  /* 0x004c009b4e007988 */ /* 0x000fe2000800040c */
[----:B0-----:R-:W-:-:S03]  /*86d0*/  LOP3.LUT R81, R78, 0x20, RZ, 0x3c, !PT ;  /* 0x000000204e517812 */ /* 0x001fc600078e3cff */
[----:B------:R-:W-:Y:S04]  /*86e0*/  STS.U16 [R78+UR12+0x5000], R113 ;  /* 0x005000714e007988 */ /* 0x000fe8000800040c */
[----:B------:R-:W-:Y:S04]  /*86f0*/  STS.U16 [R78+UR12+0x5400], R161 ;  /* 0x005400a14e007988 */ /* 0x000fe8000800040c */
[----:B---3--:R-:W-:Y:S04]  /*8700*/  STS.U16 [R78+UR12+0x4000], R85 ;  /* 0x004000554e007988 */ /* 0x008fe8000800040c */
[----:B-----5:R-:W-:Y:S04]  /*8710*/  STS.U16 [R78+UR12+0x4800], R109 ;  /* 0x0048006d4e007988 */ /* 0x020fe8000800040c */
[----:B------:R-:W-:Y:S04]  /*8720*/  STS.U16 [R78+UR12+0x5800], R95 ;  /* 0x0058005f4e007988 */ /* 0x000fe8000800040c */
        /* <DEDUP_REMOVED lines=8> */
[----:B------:R0:W-:Y:S04]  /*87b0*/  STS.U16 [R79+UR12+0x5c80], R116 ;  /* 0x005c80744f007988 */ /* 0x0001e8000800040c */
[----:B------:R-:W-:Y:S04]  /*87c0*/  STS.U16 [R81+UR12+0x4d00], R137 ;  /* 0x004d008951007988 */ /* 0x000fe8000800040c */
[----:B------:R-:W-:Y:S01]  /*87d0*/  STS.U16 [R81+UR12+0x5100], R107 ;  /* 0x0051006b51007988 */ /* 0x000fe2000800040c */
[----:B0-----:R-:W-:-:S03]  /*87e0*/  LOP3.LUT R79, R78, 0x30, RZ, 0x3c, !PT ;  /* 0x000000304e4f7812 */ /* 0x001fc600078e3cff */
[----:B------:R-:W-:Y:S04]  /*87f0*/  STS.U16 [R81+UR12+0x4100], R141 ;  /* 0x0041008d51007988 */ /* 0x000fe8000800040c */
[----:B------:R-:W-:Y:S04]  /*8800*/  STS.U16 [R81+UR12+0x4500], R144 ;  /* 0x0045009051007988 */ /* 0x000fe8000800040c */
[----:B------:R-:W-:Y:S04]  /*8810*/  STS.U16 [R81+UR12+0x4900], R146 ;  /* 0x0049009251007988 */ /* 0x000fe8000800040c */
[----:B------:R-:W-:Y:S04]  /*8820*/  STS.U16 [R81+UR12+0x5500], R149 ;  /* 0x0055009551007988 */ /* 0x000fe8000800040c */
[----:B------:R-:W-:Y:S04]  /*8830*/  STS.U16 [R81+UR12+0x5900], R165 ;  /* 0x005900a551007988 */ /* 0x000fe8000800040c */
[----:B------:R0:W-:Y:S04]  /*8840*/  STS.U16 [R81+UR12+0x5d00], R98 ;  /* 0x005d006251007988 */ /* 0x0001e8000800040c */
[----:B------:R-:W-:Y:S01]  /*8850*/  STS.U16 [R79+UR12+0x4d80], R124 ;  /* 0x004d807c4f007988 */ /* 0x000fe2000800040c */
[----:B0-----:R-:W-:-:S03]  /*8860*/  LOP3.LUT R81, R78, 0x40, RZ, 0x3c, !PT ;  /* 0x000000404e517812 */ /* 0x001fc600078e3cff */
        /* <DEDUP_REMOVED lines=17> */
[----:B0-----:R-:W-:-:S02]  /*8980*/  LOP3.LUT R81, R78, 0x60, RZ, 0x3c, !PT ;  /* 0x000000604e517812 */ /* 0x001fc400078e3cff */
[----:B------:R-:W-:Y:S01]  /*8990*/  LOP3.LUT R78, R78, 0x70, RZ, 0x3c, !PT ;  /* 0x000000704e4e7812 */ /* 0x000fe200078e3cff */
        /* <DEDUP_REMOVED lines=20> */
[----:B--2---:R-:W-:Y:S04]  /*8ae0*/  STS.U16 [R78+UR12+0x4780], R88 ;  /* 0x004780584e007988 */ /* 0x004fe8000800040c */
[----:B------:R-:W-:Y:S04]  /*8af0*/  STS.U16 [R78+UR12+0x5780], R89 ;  /* 0x005780594e007988 */ /* 0x000fe8000800040c */
[----:B------:R0:W-:Y:S01]  /*8b00*/  STS.U16 [R78+UR12+0x5b80], R91 ;  /* 0x005b805b4e007988 */ /* 0x0001e2000800040c */
[----:B------:R1:W-:Y:S06]  /*8b10*/  MEMBAR.ALL.CTA ;  /* 0x0000000000007992 */ /* 0x0003ec0000008000 */
[----:B-1----:R-:W1:Y:S02]  /*8b20*/  FENCE.VIEW.ASYNC.S ;  /* 0x00000000000073c6 */ /* 0x002e640000000000 */
[----:B-1----:R-:W-:Y:S06]  /*8b30*/  BAR.SYNC.DEFER_BLOCKING 0x0 ;  /* 0x0000000000007b1d */ /* 0x002fec0000010000 */
[----:B------:R-:W-:Y:S01]  /*8b40*/  UMOV UR9, 0x40000040 ;  /* 0x4000004000097882 */ /* 0x000fe20000000000 */
[----:B------:R-:W-:Y:S01]  /*8b50*/  UMOV UR11, 0x40000040 ;  /* 0x40000040000b7882 */ /* 0x000fe20000000000 */
[----:B------:R-:W-:-:S06]  /*8b60*/  WARPGROUP.ARRIVE ;  /* 0x00000000000079c5 */ /* 0x000fcc0000000000 */
[----:B------:R-:W-:Y:S04]  /*8b70*/  HGMMA.64x64x16.F32.BF16 R24, gdesc[UR8].tnspA, R24 ;  /* 0x20e00000081879f0 */ /* 0x000fe80008701818 */
[----:B------:R-:W-:Y:S04]  /*8b80*/  HGMMA.64x64x16.F32.BF16 R24, gdesc[UR4].tnspA, R24 ;  /* 0x20e00000041879f0 */ /* 0x000fe80008701818 */
[----:B------:R-:W-:Y:S04]  /*8b90*/  HGMMA.64x64x16.F32.BF16 R24, gdesc[UR16].tnspA, R24 ;  /* 0x20e00000101879f0 */ /* 0x000fe80008701818 */
[----:B------:R-:W-:Y:S04]  /*8ba0*/  HGMMA.64x64x16.F32.BF16 R24, gdesc[UR20].tnspA, R24 ;  /* 0x20e00000141879f0 */ /* 0x000fe80008701818 */
[----:B------:R-:W-:Y:S04]  /*8bb0*/  HGMMA.64x64x16.F32.BF16 R24, gdesc[UR24].tnspA, R24 ;  /* 0x20e00000181879f0 */ /* 0x000fe80008701818 */
[----:B------:R-:W-:Y:S04]  /*8bc0*/  HGMMA.64x64x16.F32.BF16 R24, gdesc[UR28].tnspA, R24 ;  /* 0x20e000001c1879f0 */ /* 0x000fe80008701818 */
[----:B------:R-:W-:Y:S01]  /*8bd0*/  HGMMA.64x64x16.F32.BF16 R24, gdesc[UR32].tnspA, R24 ;  /* 0x20e00000201879f0 */ /* 0x000fe20008701818 */
[----:B------:R-:W-:-:S02]  /*8be0*/  IMAD.MOV.U32 R120, RZ, RZ, R6 ;  /* 0x000000ffff787224 */ /* 0x000fc400078e0006 */
[----:B------:R-:W1:Y:S01]  /*8bf0*/  LDC R6, c[0x0][0x23c] ;  /* 0x00008f00ff067b82 */ /* 0x000e620000000800 */
[----:B------:R-:W-:Y:S01]  /*8c00*/  IMAD.MOV.U32 R163, RZ, RZ, R162 ;  /* 0x000000ffffa37224 */ /* 0x000fe200078e00a2 */
[----:B------:R-:W-:Y:S01]  /*8c10*/  MOV R125, R176 ;  /* 0x000000b0007d7202 */ /* 0x000fe20000000f00 */
[----:B------:R-:W-:Y:S02]  /*8c20*/  IMAD.MOV.U32 R169, RZ, RZ, R177 ;  /* 0x000000ffffa97224 */ /* 0x000fe400078e00b1 */
[----:B------:R-:W-:Y:S02]  /*8c30*/  IMAD.MOV.U32 R162, RZ, RZ, R187 ;  /* 0x000000ffffa27224 */ /* 0x000fe400078e00bb */
[----:B------:R-:W-:Y:S02]  /*8c40*/  IMAD.MOV.U32 R177, RZ, RZ, R183 ;  /* 0x000000ffffb17224 */ /* 0x000fe400078e00b7 */
[----:B------:R-:W-:Y:S02]  /*8c50*/  IMAD.MOV.U32 R176, RZ, RZ, R5 ;  /* 0x000000ffffb07224 */ /* 0x000fe400078e0005 */
[----:B------:R-:W-:-:S02]  /*8c60*/  IMAD.MOV.U32 R183, RZ, RZ, R185 ;  /* 0x000000ffffb77224 */ /* 0x000fc400078e00b9 */
[----:B------:R-:W-:Y:S01]  /*8c70*/  IMAD.MOV.U32 R187, RZ, RZ, R186 ;  /* 0x000000ffffbb7224 */ /* 0x000fe200078e00ba */
[----:B------:R-:W-:Y:S01]  /*8c80*/  MOV R186, R9 ;  /* 0x0000000900ba7202 */ /* 0x000fe20000000f00 */
[----:B0-----:R-:W-:Y:S02]  /*8c90*/  IMAD.MOV.U32 R78, RZ, RZ, R10 ;  /* 0x000000ffff4e7224 */ /* 0x001fe400078e000a */
[----:B------:R-:W-:Y:S02]  /*8ca0*/  IMAD.MOV.U32 R79, RZ, RZ, R170 ;  /* 0x000000ffff4f7224 */ /* 0x000fe400078e00aa */
[----:B------:R-:W-:Y:S02]  /*8cb0*/  IMAD.MOV.U32 R185, RZ, RZ, R184 ;  /* 0x000000ffffb97224 */ /* 0x000fe400078e00b8 */
[----:B------:R-:W-:Y:S02]  /*8cc0*/  IMAD.MOV.U32 R184, RZ, RZ, R8 ;  /* 0x000000ffffb87224 */ /* 0x000fe400078e0008 */
[----:B-1----:R-:W-:-:S02]  /*8cd0*/  IMAD.SHL.U32 R5, R6, 0x80, RZ ;  /* 0x0000008006057824 */ /* 0x002fc400078e00ff */
[----:B------:R-:W-:Y:S01]  /*8ce0*/  IMAD.MOV.U32 R135, RZ, RZ, R134 ;  /* 0x000000ffff877224 */ /* 0x000fe200078e0086 */
[----:B------:R-:W-:Y:S01]  /*8cf0*/  MOV R134, R11 ;  /* 0x0000000b00867202 */ /* 0x000fe20000000f00 */
[C---:B------:R-:W-:Y:S01]  /*8d00*/  IMAD.WIDE R10, R5.reuse, 0x2, R78 ;  /* 0x00000002050a7825 */ /* 0x040fe200078e024e */
[----:B------:R-:W-:Y:S03]  /*8d10*/  HGMMA.64x64x16.F32.BF16 R24, gdesc[UR36].tnspA, R24, gsb0 ;  /* 0x20e00000241879f0 */ /* 0x000fe60008001818 */
[----:B------:R-:W-:-:S04]  /*8d20*/  IMAD.WIDE R8, R5, 0x2, R184 ;  /* 0x0000000205087825 */ /* 0x000fc800078e02b8 */
[----:B------:R-:W-:-:S04]  /*8d30*/  IMAD.WIDE R78, R5, 0x2, R186 ;  /* 0x00000002054e7825 */ /* 0x000fc800078e02ba */
[----:B------:R-:W-:Y:S02]  /*8d40*/  IMAD.MOV.U32 R184, RZ, RZ, R9 ;  /* 0x000000ffffb87224 */ /* 0x000fe400078e0009 */
[----:B------:R-:W-:Y:S02]  /*8d50*/  IMAD.MOV.U32 R9, RZ, RZ, R78 ;  /* 0x000000ffff097224 */ /* 0x000fe400078e004e */
[----:B------:R-:W0:Y:S01]  /*8d60*/  LDC R78, c[0x0][0x238] ;  /* 0x00008e00ff4e7b82 */ /* 0x000e220000000800 */
[----:B------:R-:W-:Y:S02]  /*8d70*/  VIADD R244, R244, 0xffffffff ;  /* 0xfffffffff4f47836 */ /* 0x000fe40000000000 */
[----:B------:R-:W-:-:S03]  /*8d80*/  IMAD.MOV.U32 R165, RZ, RZ, R164 ;  /* 0x000000ffffa57224 */ /* 0x000fc600078e00a4 */
[----:B------:R-:W-:Y:S01]  /*8d90*/  ISETP.NE.U32.AND P0, PT, R244, RZ, PT ;  /* 0x000000fff400720c */ /* 0x000fe20003f05070 */
[----:B------:R-:W-:Y:S01]  /*8da0*/  IMAD.MOV.U32 R164, RZ, RZ, R188 ;  /* 0x000000ffffa47224 */ /* 0x000fe200078e00bc */
[----:B------:R-:W-:Y:S01]  /*8db0*/  MOV R143, R60 ;  /* 0x0000003c008f7202 */ /* 0x000fe20000000f00 */
[----:B------:R-:W-:Y:S01]  /*8dc0*/  IMAD.MOV.U32 R146, RZ, RZ, R193 ;  /* 0x000000ffff927224 */ /* 0x000fe200078e00c1 */
[----:B------:R-:W-:Y:S01]  /*8dd0*/  MOV R193, R70 ;  /* 0x0000004600c17202 */ /* 0x000fe20000000f00 */
[----:B------:R-:W-:Y:S02]  /*8de0*/  IMAD.MOV.U32 R152, RZ, RZ, R194 ;  /* 0x000000ffff987224 */ /* 0x000fe400078e00c2 */
[----:B------:R-:W-:Y:S02]  /*8df0*/  IMAD.MOV.U32 R150, RZ, RZ, R196 ;  /* 0x000000ffff967224 */ /* 0x000fe400078e00c4 */
[----:B------:R-:W-:Y:S02]  /*8e00*/  IMAD.MOV.U32 R119, RZ, RZ, R173 ;  /* 0x000000ffff777224 */ /* 0x000fe400078e00ad */
[----:B------:R-:W-:-:S02]  /*8e10*/  IMAD.MOV.U32 R142, RZ, RZ, R189 ;  /* 0x000000ffff8e7224 */ /* 0x000fc400078e00bd */
[----:B------:R-:W-:Y:S02]  /*8e20*/  IMAD.MOV.U32 R156, RZ, RZ, R190 ;  /* 0x000000ffff9c7224 */ /* 0x000fe400078e00be */
[----:B------:R-:W-:Y:S02]  /*8e30*/  IMAD.MOV.U32 R154, RZ, RZ, R192 ;  /* 0x000000ffff9a7224 */ /* 0x000fe400078e00c0 */
[----:B------:R-:W-:Y:S02]  /*8e40*/  IMAD.MOV.U32 R188, RZ, RZ, R197 ;  /* 0x000000ffffbc7224 */ /* 0x000fe400078e00c5 */
[----:B------:R-:W-:Y:S02]  /*8e50*/  IMAD.MOV.U32 R194, RZ, RZ, R200 ;  /* 0x000000ffffc27224 */ /* 0x000fe400078e00c8 */
[----:B------:R-:W-:Y:S02]  /*8e60*/  IMAD.MOV.U32 R196, RZ, RZ, R201 ;  /* 0x000000ffffc47224 */ /* 0x000fe400078e00c9 */
[----:B------:R-:W-:-:S02]  /*8e70*/  IMAD.MOV.U32 R115, RZ, RZ, R171 ;  /* 0x000000ffff737224 */ /* 0x000fc400078e00ab */
[----:B------:R-:W-:Y:S02]  /*8e80*/  IMAD.MOV.U32 R129, RZ, RZ, R128 ;  /* 0x000000ffff817224 */ /* 0x000fe400078e0080 */
[----:B------:R-:W-:Y:S02]  /*8e90*/  IMAD.MOV.U32 R122, RZ, RZ, R58 ;  /* 0x000000ffff7a7224 */ /* 0x000fe400078e003a */
[----:B------:R-:W-:Y:S02]  /*8ea0*/  IMAD.MOV.U32 R123, RZ, RZ, R175 ;  /* 0x000000ffff7b7224 */ /* 0x000fe400078e00af */
[----:B------:R-:W-:Y:S01]  /*8eb0*/  IMAD.MOV.U32 R173, RZ, RZ, R179 ;  /* 0x000000ffffad7224 */ /* 0x000fe200078e00b3 */
[----:B------:R-:W-:Y:S01]  /*8ec0*/  MOV R98, R233 ;  /* 0x000000e900627202 */ /* 0x000fe20000000f00 */
[----:B------:R-:W-:Y:S01]  /*8ed0*/  IMAD.MOV.U32 R144, RZ, RZ, R191 ;  /* 0x000000ffff907224 */ /* 0x000fe200078e00bf */
[----:B------:R-:W-:Y:S01]  /*8ee0*/  MOV R158, R243 ;  /* 0x000000f3009e7202 */ /* 0x000fe20000000f00 */
        /* <DEDUP_REMOVED lines=89> */
[----:B------:R-:W-:Y:S01]  /*9480*/  IMAD.WIDE R56, R5, 0x2, R122 ;  /* 0x0000000205387825 */ /* 0x000fe200078e027a */
[----:B------:R-:W-:-:S03]  /*9490*/  UIADD3 UR13, UR13, -0x80, URZ ;  /* 0xffffff800d0d7890 */ /* 0x000fc6000fffe03f */
[----:B------:R-:W-:Y:S01]  /*94a0*/  IMAD.WIDE R60, R5, 0x2, R142 ;  /* 0x00000002053c7825 */ /* 0x000fe200078e028e */
[----:B------:R-:W-:-:S03]  /*94b0*/  WARPGROUP.DEPBAR.LE gsb0, 0x0 ;  /* 0x00008000000079c5 */ /* 0x000fc60000010000 */
[----:B------:R-:W-:-:S04]  /*94c0*/  IMAD.WIDE R62, R5, 0x2, R144 ;  /* 0x00000002053e7825 */ /* 0x000fc800078e0290 */
        /* <DEDUP_REMOVED lines=58> */
[----:B0-----:R-:W-:Y:S02]  /*9870*/  IMAD.SHL.U32 R78, R78, 0x80, RZ ;  /* 0x000000804e4e7824 */ /* 0x001fe400078e00ff */
        /* <DEDUP_REMOVED lines=10> */
[----:B------:R-:W-:Y:S02]  /*9920*/  IMAD.MOV.U32 R170, RZ, RZ, R11 ;  /* 0x000000ffffaa7224 */ /* 0x000fe400078e000b */
[----:B------:R-:W-:-:S02]  /*9930*/  IMAD.MOV.U32 R171, RZ, RZ, R13 ;  /* 0x000000ffffab7224 */ /* 0x000fc400078e000d */
[----:B------:R-:W-:Y:S02]  /*9940*/  IMAD.MOV.U32 R172, RZ, RZ, R15 ;  /* 0x000000ffffac7224 */ /* 0x000fe400078e000f */
[----:B------:R-:W-:Y:S01]  /*9950*/  IMAD.MOV.U32 R173, RZ, RZ, R17 ;  /* 0x000000ffffad7224 */ /* 0x000fe200078e0011 */
[----:B------:R-:W-:Y:S01]  /*9960*/  MOV R17, R128 ;  /* 0x0000008000117202 */ /* 0x000fe20000000f00 */
[----:B------:R-:W-:Y:S02]  /*9970*/  IMAD.MOV.U32 R175, RZ, RZ, R57 ;  /* 0x000000ffffaf7224 */ /* 0x000fe400078e0039 */
[----:B------:R-:W-:Y:S01]  /*9980*/  IMAD.MOV.U32 R56, RZ, RZ, R22 ;  /* 0x000000ffff387224 */ /* 0x000fe200078e0016 */
[----:B------:R-:W-:Y:S01]  /*9990*/  MOV R194, R152 ;  /* 0x0000009800c27202 */ /* 0x000fe20000000f00 */
        /* <DEDUP_REMOVED lines=23> */
[----:B------:R-:W-:Y:S01]  /*9b10*/  IMAD.MOV.U32 R183, RZ, RZ, R19 ;  /* 0x000000ffffb77224 */ /* 0x000fe200078e0013 */
[----:B------:R-:W-:Y:S01]  /*9b20*/  MOV R19, R118 ;  /* 0x0000007600137202 */ /* 0x000fe20000000f00 */
        /* <DEDUP_REMOVED lines=72> */
[----:B------:R-:W-:-:S04]  /*9fb0*/  IMAD.WIDE R76, R78, 0x2, R76 ;  /* 0x000000024e4c7825 */ /* 0x000fc800078e024c */
[----:B------:R-:W-:Y:S02]  /*9fc0*/  IMAD.MOV.U32 R243, RZ, RZ, R158 ;  /* 0x000000fffff37224 */ /* 0x000fe400078e009e */
[----:B------:R-:W-:Y:S02]  /*9fd0*/  IMAD.MOV.U32 R218, RZ, RZ, R159 ;  /* 0x000000ffffda7224 */ /* 0x000fe400078e009f */
[----:B------:R-:W-:Y:S02]  /*9fe0*/  IMAD.MOV.U32 R240, RZ, RZ, R160 ;  /* 0x000000fffff07224 */ /* 0x000fe400078e00a0 */
[----:B------:R-:W-:Y:S01]  /*9ff0*/  IMAD.MOV.U32 R219, RZ, RZ, R161 ;  /* 0x000000ffffdb7224 */ /* 0x000fe200078e00a1 */
[----:B------:R-:W-:Y:S06]  /*a000*/  @P0 BRA `(.L_x_1) ;  /* 0xffffffb000500947 */ /* 0x000fec000383ffff */
[----:B------:R-:W-:Y:S02]  /*a010*/  F2FP.BF16.F32.PACK_AB R51, R55, R51 ;  /* 0x000000333733723e */ /* 0x000fe400000010ff */
[----:B------:R-:W-:Y:S02]  /*a020*/  F2FP.BF16.F32.PACK_AB R50, R54, R50 ;  /* 0x000000323632723e */ /* 0x000fe400000010ff */
[----:B------:R-:W-:Y:S02]  /*a030*/  F2FP.BF16.F32.PACK_AB R49, R53, R49 ;  /* 0x000000313531723e */ /* 0x000fe400000010ff */
[----:B------:R-:W-:Y:S02]  /*a040*/  F2FP.BF16.F32.PACK_AB R48, R52, R48 ;  /* 0x000000303430723e */ /* 0x000fe400000010ff */
[----:B------:R-:W-:Y:S02]  /*a050*/  F2FP.BF16.F32.PACK_AB R43, R47, R43 ;  /* 0x0000002b2f2b723e */ /* 0x000fe400000010ff */
[----:B------:R-:W-:-:S02]  /*a060*/  F2FP.BF16.F32.PACK_AB R42, R46, R42 ;  /* 0x0000002a2e2a723e */ /* 0x000fc400000010ff */
        /* <DEDUP_REMOVED lines=9> */
[----:B------:R-:W-:-:S07]  /*a100*/  F2FP.BF16.F32.PACK_AB R24, R28, R24 ;  /* 0x000000181c18723e */ /* 0x000fce00000010ff */
.L_x_0:
[----:B------:R-:W1:Y:S01]  /*a110*/  S2R R8, SR_TID.X ;  /* 0x0000000000087919 */ /* 0x000e620000002100 */
[----:B------:R-:W-:Y:S01]  /*a120*/  BAR.SYNC.DEFER_BLOCKING 0x0 ;  /* 0x0000000000007b1d */ /* 0x000fe20000010000 */
[C-C-:B------:R-:W-:Y:S02]  /*a130*/  LOP3.LUT R17, R2.reuse, 0x6, R0.reuse, 0xfe, !PT ;  /* 0x0000000602117812 */ /* 0x140fe400078efe00 */
[C-C-:B------:R-:W-:Y:S02]  /*a140*/  LOP3.LUT R21, R2.reuse, 0x8, R0.reuse, 0xfe, !PT ;  /* 0x0000000802157812 */ /* 0x140fe400078efe00 */
[C-C-:B------:R-:W-:Y:S01]  /*a150*/  LOP3.LUT R58, R2.reuse, 0xa, R0.reuse, 0xfe, !PT ;  /* 0x0000000a023a7812 */ /* 0x140fe200078efe00 */
[----:B------:R-:W-:Y:S01]  /*a160*/  ULDC UR4, c[0x0][0x244] ;  /* 0x0000910000047ab9 */ /* 0x000fe20000000800 */
[----:B------:R-:W-:Y:S01]  /*a170*/  LOP3.LUT R57, R2, 0xc, R0, 0xfe, !PT ;  /* 0x0000000c02397812 */ /* 0x000fe200078efe00 */
[----:B------:R-:W-:Y:S01]  /*a180*/  ULDC.64 UR6, c[0x0][0x228] ;  /* 0x00008a0000067ab9 */ /* 0x000fe20000000a00 */
[C---:B-1----:R-:W-:Y:S01]  /*a190*/  IMAD.SHL.U32 R4, R8.reuse, 0x200, RZ ;  /* 0x0000020008047824 */ /* 0x042fe200078e00ff */
[C---:B------:R-:W-:Y:S01]  /*a1a0*/  LEA.HI R9, R8.reuse, 0x3e, RZ, 0x1a ;  /* 0x0000003e08097811 */ /* 0x040fe200078fd0ff */
[C---:B------:R-:W-:Y:S01]  /*a1b0*/  IMAD.SHL.U32 R3, R8.reuse, 0x10, RZ ;  /* 0x0000001008037824 */ /* 0x040fe200078e00ff */
[C---:B------:R-:W-:Y:S01]  /*a1c0*/  LEA.HI R11, R8.reuse, 0x1e, RZ, 0x1a ;  /* 0x0000001e080b7811 */ /* 0x040fe200078fd0ff */
[----:B------:R-:W-:Y:S01]  /*a1d0*/  IMAD.SHL.U32 R6, R8, 0x40, RZ ;  /* 0x0000004008067824 */ /* 0x000fe200078e00ff */
[----:B------:R-:W-:Y:S01]  /*a1e0*/  LOP3.LUT R7, R4, 0x1000, RZ, 0xc0, !PT ;  /* 0x0000100004077812 */ /* 0x000fe200078ec0ff */
[----:B------:R-:W-:Y:S01]  /*a1f0*/  IMAD.SHL.U32 R5, R8, 0x8, RZ ;  /* 0x0000000808057824 */ /* 0x000fe200078e00ff */
[----:B------:R-:W-:-:S02]  /*a200*/  LOP3.LUT R4, R3, 0x70, RZ, 0xc0, !PT ;  /* 0x0000007003047812 */ /* 0x000fc400078ec0ff */
[----:B------:R-:W-:Y:S02]  /*a210*/  LOP3.LUT R6, R6, 0x1000, RZ, 0xc0, !PT ;  /* 0x0000100006067812 */ /* 0x000fe400078ec0ff */
[----:B------:R-:W-:Y:S02]  /*a220*/  LOP3.LUT R3, R3, 0x3f0, RZ, 0xc0, !PT ;  /* 0x000003f003037812 */ /* 0x000fe400078ec0ff */
[----:B------:R-:W-:Y:S02]  /*a230*/  LOP3.LUT R5, R5, 0x380, RZ, 0xc0, !PT ;  /* 0x0000038005057812 */ /* 0x000fe400078ec0ff */
[----:B------:R-:W-:Y:S02]  /*a240*/  IADD3 R60, R3, UR12, R6 ;  /* 0x0000000c033c7c10 */ /* 0x000fe4000fffe006 */
[----:B------:R-:W2:Y:S01]  /*a250*/  LDL.LU R6, [R1] ;  /* 0x0000000001067983 */ /* 0x000ea20000300800 */
[----:B------:R-:W-:Y:S02]  /*a260*/  IADD3 R4, R4, UR12, R7 ;  /* 0x0000000c04047c10 */ /* 0x000fe4000fffe007 */
[----:B------:R-:W-:-:S02]  /*a270*/  LOP3.LUT R3, R2, 0x4, R0, 0xfe, !PT ;  /* 0x0000000402037812 */ /* 0x000fc400078efe00 */
[C---:B------:R-:W-:Y:S01]  /*a280*/  LOP3.LUT R55, R2.reuse, 0x10, R0, 0xfe, !PT ;  /* 0x0000001002377812 */ /* 0x040fe200078efe00 */
[----:B------:R-:W-:Y:S01]  /*a290*/  IMAD.IADD R59, R5, 0x1, R4 ;  /* 0x00000001053b7824 */ /* 0x000fe200078e0204 */
[C-C-:B------:R-:W-:Y:S02]  /*a2a0*/  LOP3.LUT R54, R2.reuse, 0x12, R0.reuse, 0xfe, !PT ;  /* 0x0000001202367812 */ /* 0x140fe400078efe00 */
[C-C-:B------:R-:W-:Y:S02]  /*a2b0*/  LOP3.LUT R53, R2.reuse, 0x14, R0.reuse, 0xfe, !PT ;  /* 0x0000001402357812 */ /* 0x140fe400078efe00 */
[----:B------:R1:W-:Y:S01]  /*a2c0*/  STSM.16.M88.4 [R59], R24 ;  /* 0x000000183b007844 */ /* 0x0003e20000000200 */
[C-C-:B------:R-:W-:Y:S02]  /*a2d0*/  LOP3.LUT R52, R2.reuse, 0x16, R0.reuse, 0xfe, !PT ;  /* 0x0000001602347812 */ /* 0x140fe400078efe00 */
[C-C-:B------:R-:W-:Y:S01]  /*a2e0*/  LOP3.LUT R47, R2.reuse, 0x18, R0.reuse, 0xfe, !PT ;  /* 0x00000018022f7812 */ /* 0x140fe200078efe00 */
[----:B------:R-:W-:Y:S01]  /*a2f0*/  BAR.SYNC.DEFER_BLOCKING 0x0 ;  /* 0x0000000000007b1d */ /* 0x000fe20000010000 */
[----:B------:R-:W-:-:S02]  /*a300*/  LOP3.LUT R46, R2, 0x1a, R0, 0xfe, !PT ;  /* 0x0000001a022e7812 */ /* 0x000fc400078efe00 */
[C-C-:B------:R-:W-:Y:S02]  /*a310*/  LOP3.LUT R45, R2.reuse, 0x1c, R0.reuse, 0xfe, !PT ;  /* 0x0000001c022d7812 */ /* 0x140fe400078efe00 */
[C-C-:B------:R-:W-:Y:S02]  /*a320*/  LOP3.LUT R39, R2.reuse, 0x20, R0.reuse, 0xfe, !PT ;  /* 0x0000002002277812 */ /* 0x140fe400078efe00 */
[C-C-:B------:R-:W-:Y:S02]  /*a330*/  LOP3.LUT R38, R2.reuse, 0x22, R0.reuse, 0xfe, !PT ;  /* 0x0000002202267812 */ /* 0x140fe400078efe00 */
[C-C-:B------:R-:W-:Y:S02]  /*a340*/  LOP3.LUT R37, R2.reuse, 0x24, R0.reuse, 0xfe, !PT ;  /* 0x0000002402257812 */ /* 0x140fe400078efe00 */
[C-C-:B------:R-:W-:Y:S02]  /*a350*/  LOP3.LUT R36, R2.reuse, 0x26, R0.reuse, 0xfe, !PT ;  /* 0x0000002602247812 */ /* 0x140fe400078efe00 */
[----:B------:R-:W-:-:S02]  /*a360*/  LOP3.LUT R31, R2, 0x28, R0, 0xfe, !PT ;  /* 0x00000028021f7812 */ /* 0x000fc400078efe00 */
[C-C-:B------:R-:W-:Y:S02]  /*a370*/  LOP3.LUT R30, R2.reuse, 0x2a, R0.reuse, 0xfe, !PT ;  /* 0x0000002a021e7812 */ /* 0x140fe400078efe00 */
[C-C-:B------:R-:W-:Y:S02]  /*a380*/  LOP3.LUT R29, R2.reuse, 0x2c, R0.reuse, 0xfe, !PT ;  /* 0x0000002c021d7812 */ /* 0x140fe400078efe00 */
[C-C-:B------:R-:W-:Y:S02]  /*a390*/  LOP3.LUT R23, R2.reuse, 0x38, R0.reuse, 0xfe, !PT ;  /* 0x0000003802177812 */ /* 0x140fe400078efe00 */
[C-C-:B------:R-:W-:Y:S02]  /*a3a0*/  LOP3.LUT R66, R2.reuse, 0x3a, R0.reuse, 0xfe, !PT ;  /* 0x0000003a02427812 */ /* 0x140fe400078efe00 */
[----:B------:R-:W-:Y:S01]  /*a3b0*/  LOP3.LUT R22, R2, 0x3c, R0, 0xfe, !PT ;  /* 0x0000003c02167812 */ /* 0x000fe200078efe00 */
[----:B0-----:R-:W0:Y:S01]  /*a3c0*/  LDS.128 R12, [R60] ;  /* 0x000000003c0c7984 */ /* 0x001e220000000c00 */
[----:B------:R-:W-:-:S02]  /*a3d0*/  LEA.HI R7, R8, 0x2e, RZ, 0x1a ;  /* 0x0000002e08077811 */ /* 0x000fc400078fd0ff */
[----:B------:R-:W-:Y:S01]  /*a3e0*/  LEA.HI R19, R8, 0xe, RZ, 0x1a ;  /* 0x0000000e08137811 */ /* 0x000fe200078fd0ff */
[----:B------:R-:W-:Y:S01]  /*a3f0*/  BAR.SYNC.DEFER_BLOCKING 0x0 ;  /* 0x0000000000007b1d */ /* 0x000fe20000010000 */
[----:B------:R-:W-:-:S05]  /*a400*/  LOP3.LUT R5, R2, R0, RZ, 0xfc, !PT ;  /* 0x0000000002057212 */ /* 0x000fca00078efcff */
[----:B------:R3:W-:Y:S01]  /*a410*/  STSM.16.M88.4 [R59], R32 ;  /* 0x000000203b007844 */ /* 0x0007e20000000200 */
[C-C-:B------:R-:W-:Y:S02]  /*a420*/  LOP3.LUT R4, R2.reuse, 0x2, R0.reuse, 0xfe, !PT ;  /* 0x0000000202047812 */ /* 0x140fe400078efe00 */
[C-C-:B-1----:R-:W-:Y:S02]  /*a430*/  LOP3.LUT R27, R2.reuse, 0x30, R0.reuse, 0xfe, !PT ;  /* 0x00000030021b7812 */ /* 0x142fe400078efe00 */
[C-C-:B------:R-:W-:Y:S02]  /*a440*/  LOP3.LUT R26, R2.reuse, 0x32, R0.reuse, 0xfe, !PT ;  /* 0x00000032021a7812 */ /* 0x140fe400078efe00 */
[C-C-:B------:R-:W-:Y:S02]  /*a450*/  LOP3.LUT R25, R2.reuse, 0x34, R0.reuse, 0xfe, !PT ;  /* 0x0000003402197812 */ /* 0x140fe400078efe00 */
[C---:B------:R-:W-:Y:S02]  /*a460*/  LOP3.LUT R24, R2.reuse, 0x36, R0, 0xfe, !PT ;  /* 0x0000003602187812 */ /* 0x040fe400078efe00 */
[----:B------:R-:W-:-:S02]  /*a470*/  LOP3.LUT R0, R2, R9, RZ, 0xfc, !PT ;  /* 0x0000000902007212 */ /* 0x000fc400078efcff */
[C---:B------:R-:W-:Y:S01]  /*a480*/  LOP3.LUT R44, R2.reuse, R11, RZ, 0xfc, !PT ;  /* 0x0000000b022c7212 */ /* 0x040fe200078efcff */
[----:B------:R-:W-:Y:S06]  /*a490*/  BAR.SYNC.DEFER_BLOCKING 0x0 ;  /* 0x0000000000007b1d */ /* 0x000fec0000010000 */
[----:B------:R-:W1:Y:S02]  /*a4a0*/  LDS.128 R8, [R60] ;  /* 0x000000003c087984 */ /* 0x000e640000000c00 */
[----:B------:R-:W-:Y:S01]  /*a4b0*/  BAR.SYNC.DEFER_BLOCKING 0x0 ;  /* 0x0000000000007b1d */ /* 0x000fe20000010000 */
[----:B------:R-:W-:-:S02]  /*a4c0*/  LOP3.LUT R28, R2, R7, RZ, 0xfc, !PT ;  /* 0x00000007021c7212 */ /* 0x000fc400078efcff */
[----:B------:R-:W-:-:S03]  /*a4d0*/  LOP3.LUT R56, R2, R19, RZ, 0xfc, !PT ;  /* 0x0000001302387212 */ /* 0x000fc600078efcff */
[----:B------:R-:W-:Y:S01]  /*a4e0*/  STSM.16.M88.4 [R59], R40 ;  /* 0x000000283b007844 */ /* 0x000fe20000000200 */
[C---:B--2---:R-:W-:Y:S01]  /*a4f0*/  IMAD R2, R6.reuse, UR4, RZ ;  /* 0x0000000406027c24 */ /* 0x044fe2000f8e02ff */
[----:B------:R-:W-:Y:S01]  /*a500*/  ULDC.64 UR4, c[0x0][0x220] ;  /* 0x0000880000047ab9 */ /* 0x000fe20000000a00 */
[----:B------:R-:W-:Y:S01]  /*a510*/  BAR.SYNC.DEFER_BLOCKING 0x0 ;  /* 0x0000000000007b1d */ /* 0x000fe20000010000 */
[----:B------:R-:W-:Y:S02]  /*a520*/  ISETP.GE.AND P0, PT, R6, UR6, PT ;  /* 0x0000000606007c0c */ /* 0x000fe4000bf06270 */
[----:B------:R-:W-:-:S03]  /*a530*/  LEA R64, P1, R2, UR4, 0x1 ;  /* 0x0000000402407c11 */ /* 0x000fc6000f8208ff */
[----:B------:R-:W-:Y:S01]  /*a540*/  ULDC UR4, c[0x0][0x248] ;  /* 0x0000920000047ab9 */ /* 0x000fe20000000800 */
[C---:B------:R-:W-:Y:S01]  /*a550*/  ISETP.LT.AND P4, PT, R5.reuse, UR7, !P0 ;  /* 0x0000000705007c0c */ /* 0x040fe2000c781270 */
[----:B------:R-:W-:Y:S01]  /*a560*/  IMAD R19, R5, UR4, RZ ;  /* 0x0000000405137c24 */ /* 0x000fe2000f8e02ff */
[C---:B------:R-:W-:Y:S01]  /*a570*/  ISETP.LT.AND P3, PT, R4.reuse, UR7, !P0 ;  /* 0x0000000704007c0c */ /* 0x040fe2000c761270 */
[----:B------:R-:W-:Y:S02]  /*a580*/  IMAD R20, R4, UR4, RZ ;  /* 0x0000000404147c24 */ /* 0x000fe4000f8e02ff */
[----:B------:R-:W2:Y:S01]  /*a590*/  LDS.128 R4, [R60] ;  /* 0x000000003c047984 */ /* 0x000ea20000000c00 */
[----:B------:R-:W-:Y:S01]  /*a5a0*/  BAR.SYNC.DEFER_BLOCKING 0x0 ;  /* 0x0000000000007b1d */ /* 0x000fe20000010000 */
[----:B------:R-:W-:Y:S01]  /*a5b0*/  LEA.HI.X.SX32 R65, R2, UR5, 0x1, P1 ;  /* 0x0000000502417c11 */ /* 0x000fe200088f0eff */
[----:B---3--:R-:W-:Y:S01]  /*a5c0*/  IMAD R32, R3, UR4, RZ ;  /* 0x0000000403207c24 */ /* 0x008fe2000f8e02ff */
[----:B------:R-:W-:-:S02]  /*a5d0*/  LEA R2, P1, R19, R64, 0x1 ;  /* 0x0000004013027211 */ /* 0x000fc400078208ff */
[----:B------:R-:W-:Y:S02]  /*a5e0*/  ISETP.LT.AND P2, PT, R3, UR7, !P0 ;  /* 0x0000000703007c0c */ /* 0x000fe4000c741270 */
[-C--:B------:R-:W-:Y:S01]  /*a5f0*/  LEA R16, P5, R20, R64.reuse, 0x1 ;  /* 0x0000004014107211 */ /* 0x080fe200078a08ff */
[----:B------:R-:W-:Y:S01]  /*a600*/  STSM.16.M88.4 [R59], R48 ;  /* 0x000000303b007844 */ /* 0x000fe20000000200 */
[----:B------:R-:W-:Y:S01]  /*a610*/  BAR.SYNC.DEFER_BLOCKING 0x0 ;  /* 0x0000000000007b1d */ /* 0x000fe20000010000 */
[-C--:B------:R-:W-:Y:S01]  /*a620*/  LEA.HI.X.SX32 R3, R19, R65.reuse, 0x1, P1 ;  /* 0x0000004113037211 */ /* 0x080fe200008f0eff */
[C---:B------:R-:W-:Y:S01]  /*a630*/  IMAD R33, R17.reuse, UR4, RZ ;  /* 0x0000000411217c24 */ /* 0x040fe2000f8e02ff */
[----:B------:R-:W-:Y:S02]  /*a640*/  LEA R18, P6, R32, R64, 0x1 ;  /* 0x0000004020127211 */ /* 0x000fe400078c08ff */
[----:B------:R-:W-:Y:S02]  /*a650*/  ISETP.LT.AND P1, PT, R17, UR7, !P0 ;  /* 0x0000000711007c0c */ /* 0x000fe4000c721270 */
[----:B------:R-:W-:-:S02]  /*a660*/  LEA.HI.X.SX32 R17, R20, R65, 0x1, P5 ;  /* 0x0000004114117211 */ /* 0x000fc400028f0eff */
[----:B------:R-:W-:Y:S01]  /*a670*/  LEA.HI.X.SX32 R19, R32, R65, 0x1, P6 ;  /* 0x0000004120137211 */ /* 0x000fe200030f0eff */
[----:B------:R-:W-:Y:S01]  /*a680*/  IMAD R32, R21, UR4, RZ ;  /* 0x0000000415207c24 */ /* 0x000fe2000f8e02ff */
[----:B0-----:R0:W-:Y:S04]  /*a690*/  @P4 STG.E.U16 desc[UR14][R2.64], R12 ;  /* 0x0000000c02004986 */ /* 0x0011e8000c10150e */
[----:B------:R-:W-:Y:S01]  /*a6a0*/  @P3 STG.E.U16 desc[UR14][R16.64], R13 ;  /* 0x0000000d10003986 */ /* 0x000fe2000c10150e */
[----:B------:R-:W-:-:S03]  /*a6b0*/  LEA R20, P3, R33, R64, 0x1 ;  /* 0x0000004021147211 */ /* 0x000fc600078608ff */
[----:B------:R3:W-:Y:S01]  /*a6c0*/  @P2 STG.E.U16 desc[UR14][R18.64], R14 ;  /* 0x0000000e12002986 */ /* 0x0007e2000c10150e */
[----:B------:R-:W-:Y:S02]  /*a6d0*/  ISETP.LT.AND P2, PT, R21, UR7, !P0 ;  /* 0x0000000715007c0c */ /* 0x000fe4000c741270 */
[----:B------:R-:W-:Y:S01]  /*a6e0*/  LEA.HI.X.SX32 R21, R33, R65, 0x1, P3 ;  /* 0x0000004121157211 */ /* 0x000fe200018f0eff */
[----:B------:R-:W4:Y:S01]  /*a6f0*/  LDS.128 R60, [R60] ;  /* 0x000000003c3c7984 */ /* 0x000f220000000c00 */
[C---:B------:R-:W-:Y:S01]  /*a700*/  ISETP.LT.AND P4, PT, R58.reuse, UR7, !P0 ;  /* 0x000000073a007c0c */ /* 0x040fe2000c781270 */
[----:B------:R-:W-:Y:S01]  /*a710*/  IMAD R58, R58, UR4, RZ ;  /* 0x000000043a3a7c24 */ /* 0x000fe2000f8e02ff */
[C---:B------:R-:W-:Y:S01]  /*a720*/  ISETP.LT.AND P3, PT, R57.reuse, UR7, !P0 ;  /* 0x0000000739007c0c */ /* 0x040fe2000c761270 */
[----:B------:R5:W-:Y:S01]  /*a730*/  @P1 STG.E.U16 desc[UR14][R20.64], R15 ;  /* 0x0000000f14001986 */ /* 0x000be2000c10150e */
[----:B------:R-:W-:Y:S01]  /*a740*/  IMAD R57, R57, UR4, RZ ;  /* 0x0000000439397c24 */ /* 0x000fe2000f8e02ff */
[----:B0-----:R-:W-:-:S02]  /*a750*/  LEA R2, P1, R32, R64, 0x1 ;  /* 0x0000004020027211 */ /* 0x001fc400078208ff */
[----:B---3--:R-:W-:Y:S02]  /*a760*/  PRMT R19, R12, 0x7632, R19 ;  /* 0x000076320c137816 */ /* 0x008fe40000000013 */
[-C--:B------:R-:W-:Y:S02]  /*a770*/  LEA R12, P5, R58, R64.reuse, 0x1 ;  /* 0x000000403a0c7211 */ /* 0x080fe400078a08ff */
[-C--:B------:R-:W-:Y:S02]  /*a780*/  LEA.HI.X.SX32 R3, R32, R65.reuse, 0x1, P1 ;  /* 0x0000004120037211 */ /* 0x080fe400008f0eff */
[----:B------:R-:W-:Y:S02]  /*a790*/  PRMT R14, R13, 0x7632, R14 ;  /* 0x000076320d0e7816 */ /* 0x000fe4000000000e */
[----:B------:R-:W-:Y:S02]  /*a7a0*/  LEA R16, P6, R57, R64, 0x1 ;  /* 0x0000004039107211 */ /* 0x000fe400078c08ff */
[----:B------:R-:W-:Y:S01]  /*a7b0*/  LEA.HI.X.SX32 R13, R58, R65, 0x1, P5 ;  /* 0x000000413a0d7211 */ /* 0x000fe200028f0eff */
[----:B------:R0:W-:Y:S01]  /*a7c0*/  @P2 STG.E.U16 desc[UR14][R2.64], R19 ;  /* 0x0000001302002986 */ /* 0x0001e2000c10150e */
[----:B-----5:R-:W-:-:S02]  /*a7d0*/  PRMT R21, R14, 0x7632, R21 ;  /* 0x000076320e157816 */ /* 0x020fc40000000015 */
[----:B------:R-:W-:Y:S01]  /*a7e0*/  LEA.HI.X.SX32 R17, R57, R65, 0x1, P6 ;  /* 0x0000004139117211 */ /* 0x000fe200030f0eff */
[----:B------:R3:W-:Y:S01]  /*a7f0*/  @P4 STG.E.U16 desc[UR14][R12.64], R14 ;  /* 0x0000000e0c004986 */ /* 0x0007e2000c10150e */
[C---:B------:R-:W-:Y:S01]  /*a800*/  ISETP.LT.AND P2, PT, R56.reuse, UR7, !P0 ;  /* 0x0000000738007c0c */ /* 0x040fe2000c741270 */
[----:B------:R-:W-:Y:S01]  /*a810*/  IMAD R56, R56, UR4, RZ ;  /* 0x0000000438387c24 */ /* 0x000fe2000f8e02ff */
[C---:B------:R-:W-:Y:S01]  /*a820*/  ISETP.LT.AND P4, PT, R55.reuse, UR7, !P0 ;  /* 0x0000000737007c0c */ /* 0x040fe2000c781270 */
[----:B------:R-:W-:Y:S01]  /*a830*/  IMAD R55, R55, UR4, RZ ;  /* 0x0000000437377c24 */ /* 0x000fe2000f8e02ff */
[----:B------:R-:W-:Y:S01]  /*a840*/  @P3 STG.E.U16 desc[UR14][R16.64], R21 ;  /* 0x0000001510003986 */ /* 0x000fe2000c10150e */
[C---:B------:R-:W-:Y:S01]  /*a850*/  ISETP.LT.AND P3, PT, R54.reuse, UR7, !P0 ;  /* 0x0000000736007c0c */ /* 0x040fe2000c761270 */
[----:B------:R-:W-:Y:S01]  /*a860*/  IMAD R54, R54, UR4, RZ ;  /* 0x0000000436367c24 */ /* 0x000fe2000f8e02ff */
[-C--:B------:R-:W-:Y:S02]  /*a870*/  LEA R18, P6, R56, R64.reuse, 0x1 ;  /* 0x0000004038127211 */ /* 0x080fe400078c08ff */
[C---:B------:R-:W-:Y:S01]  /*a880*/  ISETP.LT.AND P1, PT, R53.reuse, UR7, !P0 ;  /* 0x0000000735007c0c */ /* 0x040fe2000c721270 */
[----:B------:R-:W-:Y:S01]  /*a890*/  IMAD R53, R53, UR4, RZ ;  /* 0x0000000435357c24 */ /* 0x000fe2000f8e02ff */
[----:B0-----:R-:W-:-:S02]  /*a8a0*/  LEA R2, P5, R55, R64, 0x1 ;  /* 0x0000004037027211 */ /* 0x001fc400078a08ff */
[-C--:B------:R-:W-:Y:S02]  /*a8b0*/  LEA.HI.X.SX32 R19, R56, R65.reuse, 0x1, P6 ;  /* 0x0000004138137211 */ /* 0x080fe400030f0eff */
[----:B------:R-:W-:Y:S02]  /*a8c0*/  PRMT R15, R15, 0x7632, R15 ;  /* 0x000076320f0f7816 */ /* 0x000fe4000000000f */
[CC--:B---3--:R-:W-:Y:S02]  /*a8d0*/  LEA R12, P6, R54.reuse, R64.reuse, 0x1 ;  /* 0x00000040360c7211 */ /* 0x0c8fe400078c08ff */
[-C--:B------:R-:W-:Y:S02]  /*a8e0*/  LEA.HI.X.SX32 R3, R55, R65.reuse, 0x1, P5 ;  /* 0x0000004137037211 */ /* 0x080fe400028f0eff */
[----:B------:R-:W-:Y:S01]  /*a8f0*/  LEA R14, P5, R53, R64, 0x1 ;  /* 0x00000040350e7211 */ /* 0x000fe200078a08ff */
[----:B------:R0:W-:Y:S01]  /*a900*/  @P2 STG.E.U16 desc[UR14][R18.64], R15 ;  /* 0x0000000f12002986 */ /* 0x0001e2000c10150e */
[----:B------:R-:W-:-:S02]  /*a910*/  LEA.HI.X.SX32 R13, R54, R65, 0x1, P6 ;  /* 0x00000041360d7211 */ /* 0x000fc400030f0eff */
[C---:B------:R-:W-:Y:S01]  /*a920*/  ISETP.LT.AND P2, PT, R52.reuse, UR7, !P0 ;  /* 0x0000000734007c0c */ /* 0x040fe2000c741270 */
[----:B------:R-:W-:Y:S01]  /*a930*/  IMAD R52, R52, UR4, RZ ;  /* 0x0000000434347c24 */ /* 0x000fe2000f8e02ff */
[----:B-1----:R1:W-:Y:S01]  /*a940*/  @P4 STG.E.U16 desc[UR14][R2.64], R8 ;  /* 0x0000000802004986 */ /* 0x0023e2000c10150e */
[----:B0-----:R-:W-:-:S03]  /*a950*/  LEA.HI.X.SX32 R15, R53, R65, 0x1, P5 ;  /* 0x00000041350f7211 */ /* 0x001fc600028f0eff */
[----:B------:R0:W-:Y:S01]  /*a960*/  @P3 STG.E.U16 desc[UR14][R12.64], R9 ;  /* 0x000000090c003986 */ /* 0x0001e2000c10150e */
[C---:B------:R-:W-:Y:S01]  /*a970*/  ISETP.LT.AND P5, PT, R47.reuse, UR7, !P0 ;  /* 0x000000072f007c0c */ /* 0x040fe2000c7a1270 */
[----:B------:R-:W-:Y:S02]  /*a980*/  IMAD R47, R47, UR4, RZ ;  /* 0x000000042f2f7c24 */ /* 0x000fe4000f8e02ff */
[----:B------:R3:W-:Y:S01]  /*a990*/  @P1 STG.E.U16 desc[UR14][R14.64], R10 ;  /* 0x0000000a0e001986 */ /* 0x0007e2000c10150e */
[C---:B------:R-:W-:Y:S01]  /*a9a0*/  ISETP.LT.AND P1, PT, R46.reuse, UR7, !P0 ;  /* 0x000000072e007c0c */ /* 0x040fe2000c721270 */
[----:B------:R-:W-:Y:S01]  /*a9b0*/  IMAD R46, R46, UR4, RZ ;  /* 0x000000042e2e7c24 */ /* 0x000fe2000f8e02ff */
[CC--:B------:R-:W-:Y:S02]  /*a9c0*/  LEA R16, P3, R52.reuse, R64.reuse, 0x1 ;  /* 0x0000004034107211 */ /* 0x0c0fe400078608ff */
[----:B-1----:R-:W-:Y:S02]  /*a9d0*/  LEA R2, P4, R47, R64, 0x1 ;  /* 0x000000402f027211 */ /* 0x002fe400078808ff */
[----:B------:R-:W-:-:S02]  /*a9e0*/  LEA.HI.X.SX32 R17, R52, R65, 0x1, P3 ;  /* 0x0000004134117211 */ /* 0x000fc400018f0eff */
[----:B0-----:R-:W-:Y:S02]  /*a9f0*/  PRMT R13, R8, 0x7632, R13 ;  /* 0x00007632080d7816 */ /* 0x001fe4000000000d */
[C---:B------:R-:W-:Y:S02]  /*aa00*/  LEA R8, P3, R46.reuse, R64, 0x1 ;  /* 0x000000402e087211 */ /* 0x040fe400078608ff */
[-C--:B------:R-:W-:Y:S02]  /*aa10*/  LEA.HI.X.SX32 R3, R47, R65.reuse, 0x1, P4 ;  /* 0x000000412f037211 */ /* 0x080fe400020f0eff */
[----:B---3--:R-:W-:Y:S02]  /*aa20*/  PRMT R15, R9, 0x7632, R15 ;  /* 0x00007632090f7816 */ /* 0x008fe4000000000f */
[C---:B------:R-:W-:Y:S01]  /*aa30*/  ISETP.LT.AND P4, PT, R45.reuse, UR7, !P0 ;  /* 0x000000072d007c0c */ /* 0x040fe2000c781270 */
[----:B------:R-:W-:Y:S01]  /*aa40*/  IMAD R45, R45, UR4, RZ ;  /* 0x000000042d2d7c24 */ /* 0x000fe2000f8e02ff */
[----:B------:R-:W-:-:S02]  /*aa50*/  LEA.HI.X.SX32 R9, R46, R65, 0x1, P3 ;  /* 0x000000412e097211 */ /* 0x000fc400018f0eff */
[C---:B------:R-:W-:Y:S01]  /*aa60*/  ISETP.LT.AND P3, PT, R44.reuse, UR7, !P0 ;  /* 0x000000072c007c0c */ /* 0x040fe2000c761270 */
[----:B------:R-:W-:Y:S01]  /*aa70*/  IMAD R44, R44, UR4, RZ ;  /* 0x000000042c2c7c24 */ /* 0x000fe2000f8e02ff */
[----:B------:R0:W-:Y:S01]  /*aa80*/  @P2 STG.E.U16 desc[UR14][R16.64], R11 ;  /* 0x0000000b10002986 */ /* 0x0001e2000c10150e */
[-C--:B------:R-:W-:Y:S02]  /*aa90*/  LEA R12, P2, R45, R64.reuse, 0x1 ;  /* 0x000000402d0c7211 */ /* 0x080fe400078408ff */
[----:B------:R-:W-:Y:S01]  /*aaa0*/  PRMT R18, R10, 0x7632, R18 ;  /* 0x000076320a127816 */ /* 0x000fe20000000012 */
[----:B------:R1:W-:Y:S01]  /*aab0*/  @P5 STG.E.U16 desc[UR14][R2.64], R13 ;  /* 0x0000000d02005986 */ /* 0x0003e2000c10150e */
[----:B------:R-:W-:-:S03]  /*aac0*/  LEA R10, P5, R44, R64, 0x1 ;  /* 0x000000402c0a7211 */ /* 0x000fc600078a08ff */
[----:B------:R3:W-:Y:S01]  /*aad0*/  @P1 STG.E.U16 desc[UR14][R8.64], R15 ;  /* 0x0000000f08001986 */ /* 0x0007e2000c10150e */
[C---:B------:R-:W-:Y:S01]  /*aae0*/  ISETP.LT.AND P1, PT, R39.reuse, UR7, !P0 ;  /* 0x0000000727007c0c */ /* 0x040fe2000c721270 */
[----:B------:R-:W-:Y:S01]  /*aaf0*/  IMAD R39, R39, UR4, RZ ;  /* 0x0000000427277c24 */ /* 0x000fe2000f8e02ff */
[----:B------:R-:W-:Y:S02]  /*ab00*/  PRMT R19, R11, 0x7632, R19 ;  /* 0x000076320b137816 */ /* 0x000fe40000000013 */
[-C--:B0-----:R-:W-:Y:S02]  /*ab10*/  LEA.HI.X.SX32 R11, R44, R65.reuse, 0x1, P5 ;  /* 0x000000412c0b7211 */ /* 0x081fe400028f0eff */
[-C--:B-1----:R-:W-:Y:S02]  /*ab20*/  LEA.HI.X.SX32 R13, R45, R65.reuse, 0x1, P2 ;  /* 0x000000412d0d7211 */ /* 0x082fe400010f0eff */
[C---:B------:R-:W-:Y:S01]  /*ab30*/  ISETP.LT.AND P2, PT, R38.reuse, UR7, !P0 ;  /* 0x0000000726007c0c */ /* 0x040fe2000c741270 */
[----:B------:R-:W-:Y:S01]  /*ab40*/  IMAD R38, R38, UR4, RZ ;  /* 0x0000000426267c24 */ /* 0x000fe2000f8e02ff */
[-C--:B------:R-:W-:Y:S01]  /*ab50*/  LEA R2, P6, R39, R64.reuse, 0x1 ;  /* 0x0000004027027211 */ /* 0x080fe200078c08ff */
[----:B------:R-:W-:Y:S03]  /*ab60*/  @P4 STG.E.U16 desc[UR14][R12.64], R18 ;  /* 0x000000120c004986 */ /* 0x000fe6000c10150e */
[----:B---3--:R-:W-:Y:S01]  /*ab70*/  LEA R8, P4, R38, R64, 0x1 ;  /* 0x0000004026087211 */ /* 0x008fe200078808ff */
[----:B------:R-:W-:Y:S01]  /*ab80*/  @P3 STG.E.U16 desc[UR14][R10.64], R19 ;  /* 0x000000130a003986 */ /* 0x000fe2000c10150e */
[C---:B------:R-:W-:Y:S01]  /*ab90*/  ISETP.LT.AND P3, PT, R37.reuse, UR7, !P0 ;  /* 0x0000000725007c0c */ /* 0x040fe2000c761270 */
[----:B------:R-:W-:Y:S01]  /*aba0*/  IMAD R37, R37, UR4, RZ ;  /* 0x0000000425257c24 */ /* 0x000fe2000f8e02ff */
[----:B------:R-:W-:-:S02]  /*abb0*/  LEA.HI.X.SX32 R3, R39, R65, 0x1, P6 ;  /* 0x0000004127037211 */ /* 0x000fc400030f0eff */
[----:B------:R-:W-:Y:S02]  /*abc0*/  LEA.HI.X.SX32 R9, R38, R65, 0x1, P4 ;  /* 0x0000004126097211 */ /* 0x000fe400020f0eff */
[----:B------:R-:W-:Y:S01]  /*abd0*/  LEA R14, P4, R37, R64, 0x1 ;  /* 0x00000040250e7211 */ /* 0x000fe200078808ff */
[----:B--2---:R0:W-:Y:S01]  /*abe0*/  @P1 STG.E.U16 desc[UR14][R2.64], R4 ;  /* 0x0000000402001986 */ /* 0x0041e2000c10150e */
[----:B------:R-:W-:-:S03]  /*abf0*/  ISETP.LT.AND P1, PT, R31, UR7, !P0 ;  /* 0x000000071f007c0c */ /* 0x000fc6000c721270 */
[----:B------:R1:W-:Y:S01]  /*ac00*/  @P2 STG.E.U16 desc[UR14][R8.64], R5 ;  /* 0x0000000508002986 */ /* 0x0003e2000c10150e */
[C---:B------:R-:W-:Y:S01]  /*ac10*/  ISETP.LT.AND P2, PT, R36.reuse, UR7, !P0 ;  /* 0x0000000724007c0c */ /* 0x040fe2000c741270 */
[----:B------:R-:W-:Y:S01]  /*ac20*/  IMAD R36, R36, UR4, RZ ;  /* 0x0000000424247c24 */ /* 0x000fe2000f8e02ff */
[-C--:B------:R-:W-:Y:S01]  /*ac30*/  LEA.HI.X.SX32 R15, R37, R65.reuse, 0x1, P4 ;  /* 0x00000041250f7211 */ /* 0x080fe200020f0eff */
[----:B------:R-:W-:Y:S01]  /*ac40*/  IMAD R31, R31, UR4, RZ ;  /* 0x000000041f1f7c24 */ /* 0x000fe2000f8e02ff */
[C---:B------:R-:W-:Y:S01]  /*ac50*/  ISETP.LT.AND P4, PT, R30.reuse, UR7, !P0 ;  /* 0x000000071e007c0c */ /* 0x040fe2000c781270 */
[----:B------:R-:W-:Y:S01]  /*ac60*/  IMAD R30, R30, UR4, RZ ;  /* 0x000000041e1e7c24 */ /* 0x000fe2000f8e02ff */
[CC--:B0-----:R-:W-:Y:S01]  /*ac70*/  LEA R2, P5, R36.reuse, R64.reuse, 0x1 ;  /* 0x0000004024027211 */ /* 0x0c1fe200078a08ff */
[----:B------:R-:W-:Y:S01]  /*ac80*/  @P3 STG.E.U16 desc[UR14][R14.64], R6 ;  /* 0x000000060e003986 */ /* 0x000fe2000c10150e */
[----:B-1----:R-:W-:Y:S02]  /*ac90*/  LEA R8, P3, R31, R64, 0x1 ;  /* 0x000000401f087211 */ /* 0x002fe400078608ff */
[----:B------:R-:W-:-:S02]  /*aca0*/  LEA.HI.X.SX32 R3, R36, R65, 0x1, P5 ;  /* 0x0000004124037211 */ /* 0x000fc400028f0eff */
[----:B------:R-:W-:Y:S02]  /*acb0*/  PRMT R5, R4, 0x7632, R5 ;  /* 0x0000763204057816 */ /* 0x000fe40000000005 */
[-C--:B------:R-:W-:Y:S02]  /*acc0*/  LEA.HI.X.SX32 R9, R31, R65.reuse, 0x1, P3 ;  /* 0x000000411f097211 */ /* 0x080fe400018f0eff */
[CC--:B------:R-:W-:Y:S01]  /*acd0*/  LEA R10, P6, R30.reuse, R64.reuse, 0x1 ;  /* 0x000000401e0a7211 */ /* 0x0c0fe200078c08ff */
[----:B------:R0:W-:Y:S01]  /*ace0*/  @P2 STG.E.U16 desc[UR14][R2.64], R7 ;  /* 0x0000000702002986 */ /* 0x0001e2000c10150e */
[----:B------:R-:W-:Y:S02]  /*acf0*/  PRMT R12, R5, 0x7632, R12 ;  /* 0x00007632050c7816 */ /* 0x000fe4000000000c */
[----:B------:R-:W-:Y:S01]  /*ad00*/  LEA.HI.X.SX32 R11, R30, R65, 0x1, P6 ;  /* 0x000000411e0b7211 */ /* 0x000fe200030f0eff */
[----:B------:R1:W-:Y:S01]  /*ad10*/  @P1 STG.E.U16 desc[UR14][R8.64], R5 ;  /* 0x0000000508001986 */ /* 0x0003e2000c10150e */
[C---:B------:R-:W-:Y:S01]  /*ad20*/  ISETP.LT.AND P1, PT, R29.reuse, UR7, !P0 ;  /* 0x000000071d007c0c */ /* 0x040fe2000c721270 */
[----:B------:R-:W-:Y:S01]  /*ad30*/  IMAD R29, R29, UR4, RZ ;  /* 0x000000041d1d7c24 */ /* 0x000fe2000f8e02ff */
[C---:B------:R-:W-:Y:S01]  /*ad40*/  ISETP.LT.AND P3, PT, R28.reuse, UR7, !P0 ;  /* 0x000000071c007c0c */ /* 0x040fe2000c761270 */
[----:B------:R-:W-:Y:S01]  /*ad50*/  IMAD R28, R28, UR4, RZ ;  /* 0x000000041c1c7c24 */ /* 0x000fe2000f8e02ff */
[----:B------:R2:W-:Y:S01]  /*ad60*/  @P4 STG.E.U16 desc[UR14][R10.64], R12 ;  /* 0x0000000c0a004986 */ /* 0x0005e2000c10150e */
[C---:B------:R-:W-:Y:S01]  /*ad70*/  ISETP.LT.AND P2, PT, R27.reuse, UR7, !P0 ;  /* 0x000000071b007c0c */ /* 0x040fe2000c741270 */
[----:B------:R-:W-:Y:S01]  /*ad80*/  IMAD R27, R27, UR4, RZ ;  /* 0x000000041b1b7c24 */ /* 0x000fe2000f8e02ff */
[----:B------:R-:W-:-:S02]  /*ad90*/  LEA R4, P6, R29, R64, 0x1 ;  /* 0x000000401d047211 */ /* 0x000fc400078c08ff */
[C---:B------:R-:W-:Y:S01]  /*ada0*/  ISETP.LT.AND P4, PT, R26.reuse, UR7, !P0 ;  /* 0x000000071a007c0c */ /* 0x040fe2000c781270 */
[----:B------:R-:W-:Y:S01]  /*adb0*/  IMAD R26, R26, UR4, RZ ;  /* 0x000000041a1a7c24 */ /* 0x000fe2000f8e02ff */
[-C--:B0-----:R-:W-:Y:S02]  /*adc0*/  LEA R2, P5, R28, R64.reuse, 0x1 ;  /* 0x000000401c027211 */ /* 0x081fe400078a08ff */
[----:B-1----:R-:W-:Y:S02]  /*add0*/  PRMT R9, R6, 0x7632, R9 ;  /* 0x0000763206097816 */ /* 0x002fe40000000009 */
[-C--:B------:R-:W-:Y:S02]  /*ade0*/  LEA.HI.X.SX32 R5, R29, R65.reuse, 0x1, P6 ;  /* 0x000000411d057211 */ /* 0x080fe400030f0eff */
[----:B------:R-:W-:Y:S02]  /*adf0*/  LEA R6, P6, R27, R64, 0x1 ;  /* 0x000000401b067211 */ /* 0x000fe400078c08ff */
[----:B------:R-:W-:-:S02]  /*ae00*/  LEA.HI.X.SX32 R3, R28, R65, 0x1, P5 ;  /* 0x000000411c037211 */ /* 0x000fc400028f0eff */
[----:B------:R-:W-:Y:S01]  /*ae10*/  LEA R8, P5, R26, R64, 0x1 ;  /* 0x000000401a087211 */ /* 0x000fe200078a08ff */
[----:B------:R0:W-:Y:S01]  /*ae20*/  @P1 STG.E.U16 desc[UR14][R4.64], R9 ;  /* 0x0000000904001986 */ /* 0x0001e2000c10150e */
[----:B--2---:R-:W-:Y:S02]  /*ae30*/  PRMT R10, R7, 0x7632, R10 ;  /* 0x00007632070a7816 */ /* 0x004fe4000000000a */
[----:B------:R-:W-:-:S03]  /*ae40*/  LEA.HI.X.SX32 R7, R27, R65, 0x1, P6 ;  /* 0x000000411b077211 */ /* 0x000fc600030f0eff */
[----:B------:R1:W-:Y:S01]  /*ae50*/  @P3 STG.E.U16 desc[UR14][R2.64], R10 ;  /* 0x0000000a02003986 */ /* 0x0003e2000c10150e */
[----:B0-----:R-:W-:-:S03]  /*ae60*/  LEA.HI.X.SX32 R9, R26, R65, 0x1, P5 ;  /* 0x000000411a097211 */ /* 0x001fc600028f0eff */
[----:B----4-:R0:W-:Y:S01]  /*ae70*/  @P2 STG.E.U16 desc[UR14][R6.64], R60 ;  /* 0x0000003c06002986 */ /* 0x0101e2000c10150e */
[C---:B------:R-:W-:Y:S01]  /*ae80*/  ISETP.LT.AND P5, PT, R25.reuse, UR7, !P0 ;  /* 0x0000000719007c0c */ /* 0x040fe2000c7a1270 */
[----:B------:R-:W-:Y:S02]  /*ae90*/  IMAD R25, R25, UR4, RZ ;  /* 0x0000000419197c24 */ /* 0x000fe4000f8e02ff */
[----:B------:R2:W-:Y:S01]  /*aea0*/  @P4 STG.E.U16 desc[UR14][R8.64], R61 ;  /* 0x0000003d08004986 */ /* 0x0005e2000c10150e */
[C---:B------:R-:W-:Y:S01]  /*aeb0*/  ISETP.LT.AND P4, PT, R24.reuse, UR7, !P0 ;  /* 0x0000000718007c0c */ /* 0x040fe2000c781270 */
[----:B------:R-:W-:Y:S01]  /*aec0*/  IMAD R24, R24, UR4, RZ ;  /* 0x0000000418187c24 */ /* 0x000fe2000f8e02ff */
[C---:B------:R-:W-:Y:S01]  /*aed0*/  ISETP.LT.AND P3, PT, R23.reuse, UR7, !P0 ;  /* 0x0000000717007c0c */ /* 0x040fe2000c761270 */
[----:B------:R-:W-:Y:S01]  /*aee0*/  IMAD R23, R23, UR4, RZ ;  /* 0x0000000417177c24 */ /* 0x000fe2000f8e02ff */
[CC--:B-1----:R-:W-:Y:S01]  /*aef0*/  LEA R2, P6, R25.reuse, R64.reuse, 0x1 ;  /* 0x0000004019027211 */ /* 0x0c2fe200078c08ff */
[----:B------:R-:W-:Y:S01]  /*af00*/  IMAD R11, R66, UR4, RZ ;  /* 0x00000004420b7c24 */ /* 0x000fe2000f8e02ff */
[----:B------:R-:W-:Y:S01]  /*af10*/  LEA R4, P1, R24, R64, 0x1 ;  /* 0x0000004018047211 */ /* 0x000fe200078208ff */
[----:B------:R-:W-:Y:S01]  /*af20*/  IMAD R13, R22, UR4, RZ ;  /* 0x00000004160d7c24 */ /* 0x000fe2000f8e02ff */
[----:B------:R-:W-:-:S02]  /*af30*/  LEA.HI.X.SX32 R3, R25, R65, 0x1, P6 ;  /* 0x0000004119037211 */ /* 0x000fc400030f0eff */
[-C--:B0-----:R-:W-:Y:S02]  /*af40*/  LEA R6, P2, R23, R64.reuse, 0x1 ;  /* 0x0000004017067211 */ /* 0x081fe400078408ff */
[-C--:B--2---:R-:W-:Y:S02]  /*af50*/  LEA R8, P6, R11, R64.reuse, 0x1 ;  /* 0x000000400b087211 */ /* 0x084fe400078c08ff */
[-C--:B------:R-:W-:Y:S02]  /*af60*/  LEA.HI.X.SX32 R5, R24, R65.reuse, 0x1, P1 ;  /* 0x0000004118057211 */ /* 0x080fe400008f0eff */
[----:B------:R-:W-:Y:S02]  /*af70*/  LEA R10, P1, R13, R64, 0x1 ;  /* 0x000000400d0a7211 */ /* 0x000fe400078208ff */
[-C--:B------:R-:W-:Y:S02]  /*af80*/  LEA.HI.X.SX32 R7, R23, R65.reuse, 0x1, P2 ;  /* 0x0000004117077211 */ /* 0x080fe400010f0eff */
[----:B------:R-:W-:-:S02]  /*af90*/  LEA.HI.X.SX32 R9, R11, R65, 0x1, P6 ;  /* 0x000000410b097211 */ /* 0x000fc400030f0eff */
[----:B------:R-:W-:Y:S02]  /*afa0*/  ISETP.LT.AND P2, PT, R66, UR7, !P0 ;  /* 0x0000000742007c0c */ /* 0x000fe4000c741270 */
[----:B------:R-:W-:Y:S02]  /*afb0*/  LEA.HI.X.SX32 R11, R13, R65, 0x1, P1 ;  /* 0x000000410d0b7211 */ /* 0x000fe400008f0eff */
[----:B------:R-:W-:Y:S02]  /*afc0*/  ISETP.LT.AND P1, PT, R22, UR7, !P0 ;  /* 0x0000000716007c0c */ /* 0x000fe4000c721270 */
[C---:B------:R-:W-:Y:S01]  /*afd0*/  ISETP.LT.AND P0, PT, R0.reuse, UR7, !P0 ;  /* 0x0000000700007c0c */ /* 0x040fe2000c701270 */
[----:B------:R0:W-:Y:S01]  /*afe0*/  @P5 STG.E.U16 desc[UR14][R2.64], R62 ;  /* 0x0000003e02005986 */ /* 0x0001e2000c10150e */
[----:B------:R-:W-:Y:S01]  /*aff0*/  IMAD R14, R0, UR4, RZ ;  /* 0x00000004000e7c24 */ /* 0x000fe2000f8e02ff */
[----:B------:R-:W-:Y:S02]  /*b000*/  PRMT R61, R61, 0x7632, R61 ;  /* 0x000076323d3d7816 */ /* 0x000fe4000000003d */
[----:B------:R1:W-:Y:S02]  /*b010*/  @P4 STG.E.U16 desc[UR14][R4.64], R63 ;  /* 0x0000003f04004986 */ /* 0x0003e4000c10150e */
[----:B------:R-:W-:-:S02]  /*b020*/  LEA R12, P6, R14, R64, 0x1 ;  /* 0x000000400e0c7211 */ /* 0x000fc400078c08ff */
[----:B0-----:R-:W-:Y:S02]  /*b030*/  PRMT R3, R60, 0x7632, R3 ;  /* 0x000076323c037816 */ /* 0x001fe40000000003 */
[----:B-1----:R-:W-:-:S03]  /*b040*/  PRMT R5, R62, 0x7632, R5 ;  /* 0x000076323e057816 */ /* 0x002fc60000000005 */
[----:B------:R0:W-:Y:S04]  /*b050*/  @P3 STG.E.U16 desc[UR14][R6.64], R3 ;  /* 0x0000000306003986 */ /* 0x0001e8000c10150e */
[----:B------:R0:W-:Y:S01]  /*b060*/  @P2 STG.E.U16 desc[UR14][R8.64], R61 ;  /* 0x0000003d08002986 */ /* 0x0001e2000c10150e */
[----:B------:R-:W-:-:S03]  /*b070*/  LEA.HI.X.SX32 R13, R14, R65, 0x1, P6 ;  /* 0x000000410e0d7211 */ /* 0x000fc600030f0eff */
[----:B------:R0:W-:Y:S01]  /*b080*/  @P1 STG.E.U16 desc[UR14][R10.64], R5 ;  /* 0x000000050a001986 */ /* 0x0001e2000c10150e */
[----:B------:R-:W-:Y:S05]  /*b090*/  @!P0 EXIT ;  /* 0x000000000000894d */ /* 0x000fea0003800000 */
[----:B0-----:R-:W-:-:S05]  /*b0a0*/  PRMT R6, R63, 0x7632, R6 ;  /* 0x000076323f067816 */ /* 0x001fca0000000006 */
[----:B------:R-:W-:Y:S01]  /*b0b0*/  STG.E.U16 desc[UR14][R12.64], R6 ;  /* 0x000000060c007986 */ /* 0x000fe2000c10150e */
[----:B------:R-:W-:Y:S05]  /*b0c0*/  EXIT ;  /* 0x000000000000794d */ /* 0x000fea0003800000 */
.L_x_2:
[----:B------:R-:W-:-:S00]  /*b0d0*/  BRA `(.L_x_2) ;  /* 0xfffffffc00fc7947 */ /* 0x000fc0000383ffff */
[----:B------:R-:W-:-:S00]  /*b0e0*/  NOP ;  /* 0x0000000000007918 */ /* 0x000fc00000000000 */
        /* <DEDUP_REMOVED lines=9> */
.L_x_3:


//--------------------- .nv.shared.matmul_kernel  --------------------------
	.section	.nv.shared.matmul_kernel,"aw",@nobits
	.sectionflags	@""
	.align	16
	.zero		1024


//--------------------- .nv.shared.reserved.0     --------------------------
	.section	.nv.shared.reserved.0,"aw",@nobits
	.weak		__nv_reservedSMEM_offset_0_alias
	.size		__nv_reservedSMEM_offset_0_alias, 0, 0
	.other		__nv_reservedSMEM_offset_0_alias,@"STO_CUDA_RESERVED_SHARED STV_DEFAULT"
__nv_reservedSMEM_offset_0_alias:
	.zero		0


//--------------------- .nv.constant0.matmul_kernel --------------------------
	.section	.nv.constant0.matmul_kernel,"a",@progbits
	.sectionflags	@""
	.align	4
.nv.constant0.matmul_kernel:
	.zero		608


//--------------------- SYMBOLS --------------------------

	.type		.nv.reservedSmem.offset0,@object
	.size		.nv.reservedSmem.offset0,0x4
